//
// Generated by NVIDIA NVVM Compiler
//
// Compiler Build ID: CL-36424714
// Cuda compilation tools, release 13.0, V13.0.88
// Based on NVVM 20.0.0
//

.version 9.0
.target sm_100
.address_size 64

	// .globl	my_kernel_kernel0
// _ZZ17my_kernel_kernel0E18PaddedInput_shared has been demoted
// _ZZ17my_kernel_kernel0E18placeholder_shared has been demoted

.visible .entry my_kernel_kernel0(
	.param .u64 .ptr .align 1 my_kernel_kernel0_param_0,
	.param .u64 .ptr .align 1 my_kernel_kernel0_param_1,
	.param .u64 .ptr .align 1 my_kernel_kernel0_param_2,
	.param .u64 .ptr .align 1 my_kernel_kernel0_param_3
)
{
	.local .align 16 .b8 	__local_depot0[8192];
	.reg .b64 	%SP;
	.reg .b64 	%SPL;
	.reg .pred 	%p<47>;
	.reg .b16 	%rs<13>;
	.reg .b32 	%r<153>;
	.reg .b32 	%f<1370>;
	.reg .b64 	%rd<61>;
	// demoted variable
	.shared .align 4 .b8 _ZZ17my_kernel_kernel0E18PaddedInput_shared[32768];
	// demoted variable
	.shared .align 4 .b8 _ZZ17my_kernel_kernel0E18placeholder_shared[2560];
	mov.u64 	%SPL, __local_depot0;
	add.u64 	%rd1, %SPL, 0;
	mov.b32 	%r143, 0;
$L__BB0_1:
	shl.b32 	%r37, %r143, 4;
	mul.wide.u32 	%rd19, %r37, 4;
	add.s64 	%rd20, %rd1, %rd19;
	mov.f32 	%f785, 0f00000000;
	st.local.v4.f32 	[%rd20], {%f785, %f785, %f785, %f785};
	st.local.v4.f32 	[%rd20+2048], {%f785, %f785, %f785, %f785};
	st.local.v4.f32 	[%rd20+4096], {%f785, %f785, %f785, %f785};
	st.local.v4.f32 	[%rd20+6144], {%f785, %f785, %f785, %f785};
	st.local.v4.f32 	[%rd20+16], {%f785, %f785, %f785, %f785};
	st.local.v4.f32 	[%rd20+2064], {%f785, %f785, %f785, %f785};
	st.local.v4.f32 	[%rd20+4112], {%f785, %f785, %f785, %f785};
	st.local.v4.f32 	[%rd20+6160], {%f785, %f785, %f785, %f785};
	st.local.v4.f32 	[%rd20+256], {%f785, %f785, %f785, %f785};
	st.local.v4.f32 	[%rd20+2304], {%f785, %f785, %f785, %f785};
	st.local.v4.f32 	[%rd20+4352], {%f785, %f785, %f785, %f785};
	st.local.v4.f32 	[%rd20+6400], {%f785, %f785, %f785, %f785};
	st.local.v4.f32 	[%rd20+272], {%f785, %f785, %f785, %f785};
	st.local.v4.f32 	[%rd20+2320], {%f785, %f785, %f785, %f785};
	st.local.v4.f32 	[%rd20+4368], {%f785, %f785, %f785, %f785};
	st.local.v4.f32 	[%rd20+6416], {%f785, %f785, %f785, %f785};
	st.local.v4.f32 	[%rd20+512], {%f785, %f785, %f785, %f785};
	st.local.v4.f32 	[%rd20+2560], {%f785, %f785, %f785, %f785};
	st.local.v4.f32 	[%rd20+4608], {%f785, %f785, %f785, %f785};
	st.local.v4.f32 	[%rd20+6656], {%f785, %f785, %f785, %f785};
	st.local.v4.f32 	[%rd20+528], {%f785, %f785, %f785, %f785};
	st.local.v4.f32 	[%rd20+2576], {%f785, %f785, %f785, %f785};
	st.local.v4.f32 	[%rd20+4624], {%f785, %f785, %f785, %f785};
	st.local.v4.f32 	[%rd20+6672], {%f785, %f785, %f785, %f785};
	st.local.v4.f32 	[%rd20+768], {%f785, %f785, %f785, %f785};
	st.local.v4.f32 	[%rd20+2816], {%f785, %f785, %f785, %f785};
	st.local.v4.f32 	[%rd20+4864], {%f785, %f785, %f785, %f785};
	st.local.v4.f32 	[%rd20+6912], {%f785, %f785, %f785, %f785};
	st.local.v4.f32 	[%rd20+784], {%f785, %f785, %f785, %f785};
	st.local.v4.f32 	[%rd20+2832], {%f785, %f785, %f785, %f785};
	st.local.v4.f32 	[%rd20+4880], {%f785, %f785, %f785, %f785};
	st.local.v4.f32 	[%rd20+6928], {%f785, %f785, %f785, %f785};
	st.local.v4.f32 	[%rd20+1024], {%f785, %f785, %f785, %f785};
	st.local.v4.f32 	[%rd20+3072], {%f785, %f785, %f785, %f785};
	st.local.v4.f32 	[%rd20+5120], {%f785, %f785, %f785, %f785};
	st.local.v4.f32 	[%rd20+7168], {%f785, %f785, %f785, %f785};
	st.local.v4.f32 	[%rd20+1040], {%f785, %f785, %f785, %f785};
	st.local.v4.f32 	[%rd20+3088], {%f785, %f785, %f785, %f785};
	st.local.v4.f32 	[%rd20+5136], {%f785, %f785, %f785, %f785};
	st.local.v4.f32 	[%rd20+7184], {%f785, %f785, %f785, %f785};
	st.local.v4.f32 	[%rd20+1280], {%f785, %f785, %f785, %f785};
	st.local.v4.f32 	[%rd20+3328], {%f785, %f785, %f785, %f785};
	st.local.v4.f32 	[%rd20+5376], {%f785, %f785, %f785, %f785};
	st.local.v4.f32 	[%rd20+7424], {%f785, %f785, %f785, %f785};
	st.local.v4.f32 	[%rd20+1296], {%f785, %f785, %f785, %f785};
	st.local.v4.f32 	[%rd20+3344], {%f785, %f785, %f785, %f785};
	st.local.v4.f32 	[%rd20+5392], {%f785, %f785, %f785, %f785};
	st.local.v4.f32 	[%rd20+7440], {%f785, %f785, %f785, %f785};
	st.local.v4.f32 	[%rd20+1536], {%f785, %f785, %f785, %f785};
	st.local.v4.f32 	[%rd20+3584], {%f785, %f785, %f785, %f785};
	st.local.v4.f32 	[%rd20+5632], {%f785, %f785, %f785, %f785};
	st.local.v4.f32 	[%rd20+7680], {%f785, %f785, %f785, %f785};
	st.local.v4.f32 	[%rd20+1552], {%f785, %f785, %f785, %f785};
	st.local.v4.f32 	[%rd20+3600], {%f785, %f785, %f785, %f785};
	st.local.v4.f32 	[%rd20+5648], {%f785, %f785, %f785, %f785};
	st.local.v4.f32 	[%rd20+7696], {%f785, %f785, %f785, %f785};
	st.local.v4.f32 	[%rd20+1792], {%f785, %f785, %f785, %f785};
	st.local.v4.f32 	[%rd20+3840], {%f785, %f785, %f785, %f785};
	st.local.v4.f32 	[%rd20+5888], {%f785, %f785, %f785, %f785};
	st.local.v4.f32 	[%rd20+7936], {%f785, %f785, %f785, %f785};
	st.local.v4.f32 	[%rd20+1808], {%f785, %f785, %f785, %f785};
	st.local.v4.f32 	[%rd20+3856], {%f785, %f785, %f785, %f785};
	st.local.v4.f32 	[%rd20+5904], {%f785, %f785, %f785, %f785};
	st.local.v4.f32 	[%rd20+7952], {%f785, %f785, %f785, %f785};
	st.local.v4.f32 	[%rd20+32], {%f785, %f785, %f785, %f785};
	st.local.v4.f32 	[%rd20+2080], {%f785, %f785, %f785, %f785};
	st.local.v4.f32 	[%rd20+4128], {%f785, %f785, %f785, %f785};
	st.local.v4.f32 	[%rd20+6176], {%f785, %f785, %f785, %f785};
	st.local.v4.f32 	[%rd20+48], {%f785, %f785, %f785, %f785};
	st.local.v4.f32 	[%rd20+2096], {%f785, %f785, %f785, %f785};
	st.local.v4.f32 	[%rd20+4144], {%f785, %f785, %f785, %f785};
	st.local.v4.f32 	[%rd20+6192], {%f785, %f785, %f785, %f785};
	st.local.v4.f32 	[%rd20+288], {%f785, %f785, %f785, %f785};
	st.local.v4.f32 	[%rd20+2336], {%f785, %f785, %f785, %f785};
	st.local.v4.f32 	[%rd20+4384], {%f785, %f785, %f785, %f785};
	st.local.v4.f32 	[%rd20+6432], {%f785, %f785, %f785, %f785};
	st.local.v4.f32 	[%rd20+304], {%f785, %f785, %f785, %f785};
	st.local.v4.f32 	[%rd20+2352], {%f785, %f785, %f785, %f785};
	st.local.v4.f32 	[%rd20+4400], {%f785, %f785, %f785, %f785};
	st.local.v4.f32 	[%rd20+6448], {%f785, %f785, %f785, %f785};
	st.local.v4.f32 	[%rd20+544], {%f785, %f785, %f785, %f785};
	st.local.v4.f32 	[%rd20+2592], {%f785, %f785, %f785, %f785};
	st.local.v4.f32 	[%rd20+4640], {%f785, %f785, %f785, %f785};
	st.local.v4.f32 	[%rd20+6688], {%f785, %f785, %f785, %f785};
	st.local.v4.f32 	[%rd20+560], {%f785, %f785, %f785, %f785};
	st.local.v4.f32 	[%rd20+2608], {%f785, %f785, %f785, %f785};
	st.local.v4.f32 	[%rd20+4656], {%f785, %f785, %f785, %f785};
	st.local.v4.f32 	[%rd20+6704], {%f785, %f785, %f785, %f785};
	st.local.v4.f32 	[%rd20+800], {%f785, %f785, %f785, %f785};
	st.local.v4.f32 	[%rd20+2848], {%f785, %f785, %f785, %f785};
	st.local.v4.f32 	[%rd20+4896], {%f785, %f785, %f785, %f785};
	st.local.v4.f32 	[%rd20+6944], {%f785, %f785, %f785, %f785};
	st.local.v4.f32 	[%rd20+816], {%f785, %f785, %f785, %f785};
	st.local.v4.f32 	[%rd20+2864], {%f785, %f785, %f785, %f785};
	st.local.v4.f32 	[%rd20+4912], {%f785, %f785, %f785, %f785};
	st.local.v4.f32 	[%rd20+6960], {%f785, %f785, %f785, %f785};
	st.local.v4.f32 	[%rd20+1056], {%f785, %f785, %f785, %f785};
	st.local.v4.f32 	[%rd20+3104], {%f785, %f785, %f785, %f785};
	st.local.v4.f32 	[%rd20+5152], {%f785, %f785, %f785, %f785};
	st.local.v4.f32 	[%rd20+7200], {%f785, %f785, %f785, %f785};
	st.local.v4.f32 	[%rd20+1072], {%f785, %f785, %f785, %f785};
	st.local.v4.f32 	[%rd20+3120], {%f785, %f785, %f785, %f785};
	st.local.v4.f32 	[%rd20+5168], {%f785, %f785, %f785, %f785};
	st.local.v4.f32 	[%rd20+7216], {%f785, %f785, %f785, %f785};
	st.local.v4.f32 	[%rd20+1312], {%f785, %f785, %f785, %f785};
	st.local.v4.f32 	[%rd20+3360], {%f785, %f785, %f785, %f785};
	st.local.v4.f32 	[%rd20+5408], {%f785, %f785, %f785, %f785};
	st.local.v4.f32 	[%rd20+7456], {%f785, %f785, %f785, %f785};
	st.local.v4.f32 	[%rd20+1328], {%f785, %f785, %f785, %f785};
	st.local.v4.f32 	[%rd20+3376], {%f785, %f785, %f785, %f785};
	st.local.v4.f32 	[%rd20+5424], {%f785, %f785, %f785, %f785};
	st.local.v4.f32 	[%rd20+7472], {%f785, %f785, %f785, %f785};
	st.local.v4.f32 	[%rd20+1568], {%f785, %f785, %f785, %f785};
	st.local.v4.f32 	[%rd20+3616], {%f785, %f785, %f785, %f785};
	st.local.v4.f32 	[%rd20+5664], {%f785, %f785, %f785, %f785};
	st.local.v4.f32 	[%rd20+7712], {%f785, %f785, %f785, %f785};
	st.local.v4.f32 	[%rd20+1584], {%f785, %f785, %f785, %f785};
	st.local.v4.f32 	[%rd20+3632], {%f785, %f785, %f785, %f785};
	st.local.v4.f32 	[%rd20+5680], {%f785, %f785, %f785, %f785};
	st.local.v4.f32 	[%rd20+7728], {%f785, %f785, %f785, %f785};
	st.local.v4.f32 	[%rd20+1824], {%f785, %f785, %f785, %f785};
	st.local.v4.f32 	[%rd20+3872], {%f785, %f785, %f785, %f785};
	st.local.v4.f32 	[%rd20+5920], {%f785, %f785, %f785, %f785};
	st.local.v4.f32 	[%rd20+7968], {%f785, %f785, %f785, %f785};
	st.local.v4.f32 	[%rd20+1840], {%f785, %f785, %f785, %f785};
	st.local.v4.f32 	[%rd20+3888], {%f785, %f785, %f785, %f785};
	st.local.v4.f32 	[%rd20+5936], {%f785, %f785, %f785, %f785};
	st.local.v4.f32 	[%rd20+7984], {%f785, %f785, %f785, %f785};
	add.s32 	%r143, %r143, 1;
	setp.ne.s32 	%p2, %r143, 4;
	@%p2 bra 	$L__BB0_1;
	mov.u32 	%r39, %tid.x;
	cvt.u16.u32 	%rs4, %r39;
	mul.hi.u16 	%rs1, %rs4, 3277;
	mul.lo.s16 	%rs5, %rs1, 20;
	sub.s16 	%rs6, %rs4, %rs5;
	mul.lo.s16 	%rs7, %rs6, 52;
	shr.u16 	%rs2, %rs7, 8;
	mul.hi.u16 	%rs8, %rs4, 13108;
	mul.lo.s16 	%rs9, %rs8, 5;
	sub.s16 	%rs10, %rs4, %rs9;
	shl.b16 	%rs3, %rs10, 4;
	mov.b32 	%r144, 0;
	and.b32  	%r41, %r39, 7;
$L__BB0_3:
	bar.sync 	0;
	shl.b32 	%r4, %r144, 3;
	mad.lo.s32 	%r6, %r41, 480, %r4;
	add.s32 	%r7, %r6, 240;
	mov.b32 	%r145, 0;
	cvt.u64.u32 	%rd24, %r6;
$L__BB0_4:
	shl.b32 	%r9, %r39, 1;
	mad.lo.s32 	%r10, %r145, 80, %r9;
	setp.gt.u32 	%p3, %r10, 1023;
	@%p3 bra 	$L__BB0_53;
	ld.param.u64 	%rd55, [my_kernel_kernel0_param_0];
	cvta.to.global.u64 	%rd2, %rd55;
	shl.b32 	%r42, %r39, 4;
	mad.lo.s32 	%r11, %r145, 640, %r42;
	setp.gt.u32 	%p4, %r11, 8191;
	mul.lo.s32 	%r12, %r145, 5;
	shr.u32 	%r43, %r39, 3;
	add.s32 	%r44, %r12, %r43;
	and.b32  	%r13, %r44, 15;
	shl.b32 	%r45, %r11, 2;
	and.b32  	%r46, %r45, 24576;
	shl.b32 	%r47, %r39, 6;
	and.b32  	%r48, %r47, 448;
	or.b32  	%r49, %r48, %r46;
	shl.b32 	%r50, %r44, 9;
	and.b32  	%r51, %r50, 7680;
	or.b32  	%r52, %r51, %r49;
	mov.u32 	%r53, _ZZ17my_kernel_kernel0E18PaddedInput_shared;
	add.s32 	%r14, %r53, %r52;
	@%p4 bra 	$L__BB0_8;
	mad.lo.s32 	%r54, %r145, 40, %r39;
	setp.gt.u32 	%p5, %r54, 511;
	@%p5 bra 	$L__BB0_8;
	shr.u32 	%r55, %r10, 8;
	mad.lo.s32 	%r56, %r13, 3840, %r6;
	mad.lo.s32 	%r57, %r55, 61440, %r56;
	mul.wide.u32 	%rd21, %r57, 4;
	add.s64 	%rd22, %rd2, %rd21;
	ld.global.nc.f32 	%f786, [%rd22];
	st.shared.f32 	[%r14], %f786;
$L__BB0_8:
	setp.gt.u32 	%p6, %r11, 8190;
	shr.u32 	%r58, %r10, 8;
	mul.lo.s32 	%r59, %r13, 3840;
	mul.lo.s32 	%r60, %r58, 61440;
	cvt.u64.u32 	%rd23, %r59;
	cvt.u64.u32 	%rd25, %r60;
	add.s64 	%rd26, %rd24, %rd23;
	add.s64 	%rd27, %rd26, %rd25;
	shl.b64 	%rd28, %rd27, 2;
	add.s64 	%rd3, %rd2, %rd28;
	@%p6 bra 	$L__BB0_11;
	mad.lo.s32 	%r61, %r145, 40, %r39;
	setp.gt.u32 	%p7, %r61, 511;
	@%p7 bra 	$L__BB0_11;
	ld.global.nc.f32 	%f787, [%rd3+4];
	st.shared.f32 	[%r14+4], %f787;
$L__BB0_11:
	setp.gt.u32 	%p8, %r11, 8189;
	@%p8 bra 	$L__BB0_14;
	mad.lo.s32 	%r62, %r145, 40, %r39;
	setp.gt.u32 	%p9, %r62, 511;
	@%p9 bra 	$L__BB0_14;
	ld.global.nc.f32 	%f788, [%rd3+8];
	st.shared.f32 	[%r14+8], %f788;
$L__BB0_14:
	setp.gt.u32 	%p10, %r11, 8188;
	@%p10 bra 	$L__BB0_17;
	mad.lo.s32 	%r63, %r145, 40, %r39;
	setp.gt.u32 	%p11, %r63, 511;
	@%p11 bra 	$L__BB0_17;
	ld.global.nc.f32 	%f789, [%rd3+12];
	st.shared.f32 	[%r14+12], %f789;
$L__BB0_17:
	setp.gt.u32 	%p12, %r11, 8187;
	@%p12 bra 	$L__BB0_20;
	mad.lo.s32 	%r64, %r145, 40, %r39;
	setp.gt.u32 	%p13, %r64, 511;
	@%p13 bra 	$L__BB0_20;
	ld.global.nc.f32 	%f790, [%rd3+16];
	st.shared.f32 	[%r14+16], %f790;
$L__BB0_20:
	setp.gt.u32 	%p14, %r11, 8186;
	@%p14 bra 	$L__BB0_23;
	mad.lo.s32 	%r65, %r145, 40, %r39;
	setp.gt.u32 	%p15, %r65, 511;
	@%p15 bra 	$L__BB0_23;
	ld.global.nc.f32 	%f791, [%rd3+20];
	st.shared.f32 	[%r14+20], %f791;
$L__BB0_23:
	setp.gt.u32 	%p16, %r11, 8185;
	@%p16 bra 	$L__BB0_26;
	mad.lo.s32 	%r66, %r145, 40, %r39;
	setp.gt.u32 	%p17, %r66, 511;
	@%p17 bra 	$L__BB0_26;
	ld.global.nc.f32 	%f792, [%rd3+24];
	st.shared.f32 	[%r14+24], %f792;
$L__BB0_26:
	setp.gt.u32 	%p18, %r11, 8184;
	@%p18 bra 	$L__BB0_29;
	mad.lo.s32 	%r67, %r145, 40, %r39;
	setp.gt.u32 	%p19, %r67, 511;
	@%p19 bra 	$L__BB0_29;
	ld.global.nc.f32 	%f793, [%rd3+28];
	st.shared.f32 	[%r14+28], %f793;
$L__BB0_29:
	setp.gt.u32 	%p20, %r11, 8183;
	add.s32 	%r68, %r9, 1;
	shr.u32 	%r69, %r68, 4;
	add.s32 	%r70, %r12, %r69;
	and.b32  	%r15, %r70, 15;
	add.s32 	%r71, %r11, 8;
	shl.b32 	%r72, %r70, 7;
	and.b32  	%r73, %r72, 1920;
	and.b32  	%r74, %r71, 6144;
	shl.b32 	%r75, %r68, 3;
	and.b32  	%r76, %r75, 120;
	or.b32  	%r77, %r73, %r76;
	or.b32  	%r78, %r77, %r74;
	shl.b32 	%r79, %r78, 2;
	add.s32 	%r16, %r53, %r79;
	@%p20 bra 	$L__BB0_32;
	mad.lo.s32 	%r81, %r145, 40, %r39;
	setp.gt.u32 	%p21, %r81, 511;
	@%p21 bra 	$L__BB0_32;
	add.s32 	%r82, %r10, 1;
	shr.u32 	%r83, %r82, 8;
	mad.lo.s32 	%r84, %r15, 3840, %r7;
	mad.lo.s32 	%r85, %r83, 61440, %r84;
	mul.wide.u32 	%rd29, %r85, 4;
	add.s64 	%rd30, %rd2, %rd29;
	ld.global.nc.f32 	%f794, [%rd30];
	st.shared.f32 	[%r16], %f794;
$L__BB0_32:
	setp.gt.u32 	%p22, %r11, 8182;
	add.s32 	%r86, %r10, 1;
	shr.u32 	%r87, %r86, 8;
	mul.lo.s32 	%r88, %r15, 3840;
	mul.lo.s32 	%r89, %r87, 61440;
	cvt.u64.u32 	%rd31, %r88;
	and.b32  	%r91, %r68, 15;
	mad.lo.s32 	%r92, %r91, 240, %r4;
	cvt.u64.u32 	%rd32, %r92;
	cvt.u64.u32 	%rd33, %r89;
	add.s64 	%rd34, %rd32, %rd31;
	add.s64 	%rd35, %rd34, %rd33;
	shl.b64 	%rd36, %rd35, 2;
	add.s64 	%rd4, %rd2, %rd36;
	@%p22 bra 	$L__BB0_35;
	mad.lo.s32 	%r93, %r145, 40, %r39;
	setp.gt.u32 	%p23, %r93, 511;
	@%p23 bra 	$L__BB0_35;
	ld.global.nc.f32 	%f795, [%rd4+4];
	st.shared.f32 	[%r16+4], %f795;
$L__BB0_35:
	setp.gt.u32 	%p24, %r11, 8181;
	@%p24 bra 	$L__BB0_38;
	mad.lo.s32 	%r94, %r145, 40, %r39;
	setp.gt.u32 	%p25, %r94, 511;
	@%p25 bra 	$L__BB0_38;
	ld.global.nc.f32 	%f796, [%rd4+8];
	st.shared.f32 	[%r16+8], %f796;
$L__BB0_38:
	setp.gt.u32 	%p26, %r11, 8180;
	@%p26 bra 	$L__BB0_41;
	mad.lo.s32 	%r95, %r145, 40, %r39;
	setp.gt.u32 	%p27, %r95, 511;
	@%p27 bra 	$L__BB0_41;
	ld.global.nc.f32 	%f797, [%rd4+12];
	st.shared.f32 	[%r16+12], %f797;
$L__BB0_41:
	setp.gt.u32 	%p28, %r11, 8179;
	@%p28 bra 	$L__BB0_44;
	mad.lo.s32 	%r96, %r145, 40, %r39;
	setp.gt.u32 	%p29, %r96, 511;
	@%p29 bra 	$L__BB0_44;
	ld.global.nc.f32 	%f798, [%rd4+16];
	st.shared.f32 	[%r16+16], %f798;
$L__BB0_44:
	setp.gt.u32 	%p30, %r11, 8178;
	@%p30 bra 	$L__BB0_47;
	mad.lo.s32 	%r97, %r145, 40, %r39;
	setp.gt.u32 	%p31, %r97, 511;
	@%p31 bra 	$L__BB0_47;
	ld.global.nc.f32 	%f799, [%rd4+20];
	st.shared.f32 	[%r16+20], %f799;
$L__BB0_47:
	setp.gt.u32 	%p32, %r11, 8177;
	@%p32 bra 	$L__BB0_50;
	mad.lo.s32 	%r98, %r145, 40, %r39;
	setp.gt.u32 	%p33, %r98, 511;
	@%p33 bra 	$L__BB0_50;
	ld.global.nc.f32 	%f800, [%rd4+24];
	st.shared.f32 	[%r16+24], %f800;
$L__BB0_50:
	setp.gt.u32 	%p34, %r11, 8176;
	@%p34 bra 	$L__BB0_53;
	mad.lo.s32 	%r99, %r145, 40, %r39;
	setp.gt.u32 	%p35, %r99, 511;
	@%p35 bra 	$L__BB0_53;
	ld.global.nc.f32 	%f801, [%rd4+28];
	st.shared.f32 	[%r16+28], %f801;
$L__BB0_53:
	add.s32 	%r145, %r145, 1;
	setp.ne.s32 	%p36, %r145, 13;
	@%p36 bra 	$L__BB0_4;
	ld.param.u64 	%rd56, [my_kernel_kernel0_param_1];
	mad.lo.s32 	%r101, %r144, 640, %r39;
	cvta.to.global.u64 	%rd37, %rd56;
	mul.wide.u32 	%rd38, %r101, 4;
	add.s64 	%rd39, %rd37, %rd38;
	ld.global.nc.f32 	%f802, [%rd39];
	shl.b32 	%r102, %r39, 2;
	mov.u32 	%r103, _ZZ17my_kernel_kernel0E18placeholder_shared;
	add.s32 	%r104, %r103, %r102;
	st.shared.f32 	[%r104], %f802;
	ld.global.nc.f32 	%f803, [%rd39+160];
	st.shared.f32 	[%r104+160], %f803;
	ld.global.nc.f32 	%f804, [%rd39+320];
	st.shared.f32 	[%r104+320], %f804;
	ld.global.nc.f32 	%f805, [%rd39+480];
	st.shared.f32 	[%r104+480], %f805;
	ld.global.nc.f32 	%f806, [%rd39+640];
	st.shared.f32 	[%r104+640], %f806;
	ld.global.nc.f32 	%f807, [%rd39+800];
	st.shared.f32 	[%r104+800], %f807;
	ld.global.nc.f32 	%f808, [%rd39+960];
	st.shared.f32 	[%r104+960], %f808;
	ld.global.nc.f32 	%f809, [%rd39+1120];
	st.shared.f32 	[%r104+1120], %f809;
	ld.global.nc.f32 	%f810, [%rd39+1280];
	st.shared.f32 	[%r104+1280], %f810;
	ld.global.nc.f32 	%f811, [%rd39+1440];
	st.shared.f32 	[%r104+1440], %f811;
	ld.global.nc.f32 	%f812, [%rd39+1600];
	st.shared.f32 	[%r104+1600], %f812;
	ld.global.nc.f32 	%f813, [%rd39+1760];
	st.shared.f32 	[%r104+1760], %f813;
	ld.global.nc.f32 	%f814, [%rd39+1920];
	st.shared.f32 	[%r104+1920], %f814;
	ld.global.nc.f32 	%f815, [%rd39+2080];
	st.shared.f32 	[%r104+2080], %f815;
	ld.global.nc.f32 	%f816, [%rd39+2240];
	st.shared.f32 	[%r104+2240], %f816;
	ld.global.nc.f32 	%f817, [%rd39+2400];
	st.shared.f32 	[%r104+2400], %f817;
	bar.sync 	0;
	mov.b32 	%r146, 0;
$L__BB0_55:
	mov.b32 	%r147, 0;
	mov.pred 	%p46, -1;
$L__BB0_56:
	mov.pred 	%p1, %p46;
	shl.b32 	%r107, %r146, 4;
	add.s32 	%r108, %r147, %r107;
	cvt.u32.u16 	%r109, %rs3;
	add.s32 	%r20, %r147, %r109;
	mul.wide.u32 	%rd40, %r108, 4;
	add.s64 	%rd41, %rd1, %rd40;
	ld.local.f32 	%f1369, [%rd41];
	ld.local.f32 	%f1368, [%rd41+1024];
	ld.local.f32 	%f1367, [%rd41+2048];
	ld.local.f32 	%f1366, [%rd41+4096];
	ld.local.f32 	%f1365, [%rd41+6144];
	ld.local.f32 	%f1364, [%rd41+4];
	ld.local.f32 	%f1363, [%rd41+2052];
	ld.local.f32 	%f1362, [%rd41+4100];
	ld.local.f32 	%f1361, [%rd41+6148];
	ld.local.f32 	%f1360, [%rd41+8];
	ld.local.f32 	%f1359, [%rd41+2056];
	ld.local.f32 	%f1358, [%rd41+4104];
	ld.local.f32 	%f1357, [%rd41+6152];
	ld.local.f32 	%f1356, [%rd41+12];
	ld.local.f32 	%f1355, [%rd41+2060];
	ld.local.f32 	%f1354, [%rd41+4108];
	ld.local.f32 	%f1353, [%rd41+6156];
	ld.local.f32 	%f1352, [%rd41+16];
	ld.local.f32 	%f1351, [%rd41+2064];
	ld.local.f32 	%f1350, [%rd41+4112];
	ld.local.f32 	%f1349, [%rd41+6160];
	ld.local.f32 	%f1348, [%rd41+20];
	ld.local.f32 	%f1347, [%rd41+2068];
	ld.local.f32 	%f1346, [%rd41+4116];
	ld.local.f32 	%f1345, [%rd41+6164];
	ld.local.f32 	%f1344, [%rd41+24];
	ld.local.f32 	%f1343, [%rd41+2072];
	ld.local.f32 	%f1342, [%rd41+4120];
	ld.local.f32 	%f1341, [%rd41+6168];
	ld.local.f32 	%f1340, [%rd41+28];
	ld.local.f32 	%f1339, [%rd41+2076];
	ld.local.f32 	%f1338, [%rd41+4124];
	ld.local.f32 	%f1337, [%rd41+6172];
	ld.local.f32 	%f1336, [%rd41+256];
	ld.local.f32 	%f1335, [%rd41+2304];
	ld.local.f32 	%f1334, [%rd41+4352];
	ld.local.f32 	%f1333, [%rd41+6400];
	ld.local.f32 	%f1332, [%rd41+260];
	ld.local.f32 	%f1331, [%rd41+2308];
	ld.local.f32 	%f1330, [%rd41+4356];
	ld.local.f32 	%f1329, [%rd41+6404];
	ld.local.f32 	%f1328, [%rd41+264];
	ld.local.f32 	%f1327, [%rd41+2312];
	ld.local.f32 	%f1326, [%rd41+4360];
	ld.local.f32 	%f1325, [%rd41+6408];
	ld.local.f32 	%f1324, [%rd41+268];
	ld.local.f32 	%f1323, [%rd41+2316];
	ld.local.f32 	%f1322, [%rd41+4364];
	ld.local.f32 	%f1321, [%rd41+6412];
	ld.local.f32 	%f1320, [%rd41+272];
	ld.local.f32 	%f1319, [%rd41+2320];
	ld.local.f32 	%f1318, [%rd41+4368];
	ld.local.f32 	%f1317, [%rd41+6416];
	ld.local.f32 	%f1316, [%rd41+276];
	ld.local.f32 	%f1315, [%rd41+2324];
	ld.local.f32 	%f1314, [%rd41+4372];
	ld.local.f32 	%f1313, [%rd41+6420];
	ld.local.f32 	%f1312, [%rd41+280];
	ld.local.f32 	%f1311, [%rd41+2328];
	ld.local.f32 	%f1310, [%rd41+4376];
	ld.local.f32 	%f1309, [%rd41+6424];
	ld.local.f32 	%f1308, [%rd41+284];
	ld.local.f32 	%f1307, [%rd41+2332];
	ld.local.f32 	%f1306, [%rd41+4380];
	ld.local.f32 	%f1305, [%rd41+6428];
	ld.local.f32 	%f1304, [%rd41+512];
	ld.local.f32 	%f1303, [%rd41+2560];
	ld.local.f32 	%f1302, [%rd41+4608];
	ld.local.f32 	%f1301, [%rd41+6656];
	ld.local.f32 	%f1300, [%rd41+516];
	ld.local.f32 	%f1299, [%rd41+2564];
	ld.local.f32 	%f1298, [%rd41+4612];
	ld.local.f32 	%f1297, [%rd41+6660];
	ld.local.f32 	%f1296, [%rd41+520];
	ld.local.f32 	%f1295, [%rd41+2568];
	ld.local.f32 	%f1294, [%rd41+4616];
	ld.local.f32 	%f1293, [%rd41+6664];
	ld.local.f32 	%f1292, [%rd41+524];
	ld.local.f32 	%f1291, [%rd41+2572];
	ld.local.f32 	%f1290, [%rd41+4620];
	ld.local.f32 	%f1289, [%rd41+6668];
	ld.local.f32 	%f1288, [%rd41+528];
	ld.local.f32 	%f1287, [%rd41+2576];
	ld.local.f32 	%f1286, [%rd41+4624];
	ld.local.f32 	%f1285, [%rd41+6672];
	ld.local.f32 	%f1284, [%rd41+532];
	ld.local.f32 	%f1283, [%rd41+2580];
	ld.local.f32 	%f1282, [%rd41+4628];
	ld.local.f32 	%f1281, [%rd41+6676];
	ld.local.f32 	%f1280, [%rd41+536];
	ld.local.f32 	%f1279, [%rd41+2584];
	ld.local.f32 	%f1278, [%rd41+4632];
	ld.local.f32 	%f1277, [%rd41+6680];
	ld.local.f32 	%f1276, [%rd41+540];
	ld.local.f32 	%f1275, [%rd41+2588];
	ld.local.f32 	%f1274, [%rd41+4636];
	ld.local.f32 	%f1273, [%rd41+6684];
	ld.local.f32 	%f1272, [%rd41+768];
	ld.local.f32 	%f1271, [%rd41+2816];
	ld.local.f32 	%f1270, [%rd41+4864];
	ld.local.f32 	%f1269, [%rd41+6912];
	ld.local.f32 	%f1268, [%rd41+772];
	ld.local.f32 	%f1267, [%rd41+2820];
	ld.local.f32 	%f1266, [%rd41+4868];
	ld.local.f32 	%f1265, [%rd41+6916];
	ld.local.f32 	%f1264, [%rd41+776];
	ld.local.f32 	%f1263, [%rd41+2824];
	ld.local.f32 	%f1262, [%rd41+4872];
	ld.local.f32 	%f1261, [%rd41+6920];
	ld.local.f32 	%f1260, [%rd41+780];
	ld.local.f32 	%f1259, [%rd41+2828];
	ld.local.f32 	%f1258, [%rd41+4876];
	ld.local.f32 	%f1257, [%rd41+6924];
	ld.local.f32 	%f1256, [%rd41+784];
	ld.local.f32 	%f1255, [%rd41+2832];
	ld.local.f32 	%f1254, [%rd41+4880];
	ld.local.f32 	%f1253, [%rd41+6928];
	ld.local.f32 	%f1252, [%rd41+788];
	ld.local.f32 	%f1251, [%rd41+2836];
	ld.local.f32 	%f1250, [%rd41+4884];
	ld.local.f32 	%f1249, [%rd41+6932];
	ld.local.f32 	%f1248, [%rd41+792];
	ld.local.f32 	%f1247, [%rd41+2840];
	ld.local.f32 	%f1246, [%rd41+4888];
	ld.local.f32 	%f1245, [%rd41+6936];
	ld.local.f32 	%f1244, [%rd41+796];
	ld.local.f32 	%f1243, [%rd41+2844];
	ld.local.f32 	%f1242, [%rd41+4892];
	ld.local.f32 	%f1241, [%rd41+6940];
	ld.local.f32 	%f1240, [%rd41+3072];
	ld.local.f32 	%f1239, [%rd41+5120];
	ld.local.f32 	%f1238, [%rd41+7168];
	ld.local.f32 	%f1237, [%rd41+1028];
	ld.local.f32 	%f1236, [%rd41+3076];
	ld.local.f32 	%f1235, [%rd41+5124];
	ld.local.f32 	%f1234, [%rd41+7172];
	ld.local.f32 	%f1233, [%rd41+1032];
	ld.local.f32 	%f1232, [%rd41+3080];
	ld.local.f32 	%f1231, [%rd41+5128];
	ld.local.f32 	%f1230, [%rd41+7176];
	ld.local.f32 	%f1229, [%rd41+1036];
	ld.local.f32 	%f1228, [%rd41+3084];
	ld.local.f32 	%f1227, [%rd41+5132];
	ld.local.f32 	%f1226, [%rd41+7180];
	ld.local.f32 	%f1225, [%rd41+1040];
	ld.local.f32 	%f1224, [%rd41+3088];
	ld.local.f32 	%f1223, [%rd41+5136];
	ld.local.f32 	%f1222, [%rd41+7184];
	ld.local.f32 	%f1221, [%rd41+1044];
	ld.local.f32 	%f1220, [%rd41+3092];
	ld.local.f32 	%f1219, [%rd41+5140];
	ld.local.f32 	%f1218, [%rd41+7188];
	ld.local.f32 	%f1217, [%rd41+1048];
	ld.local.f32 	%f1216, [%rd41+3096];
	ld.local.f32 	%f1215, [%rd41+5144];
	ld.local.f32 	%f1214, [%rd41+7192];
	ld.local.f32 	%f1213, [%rd41+1052];
	ld.local.f32 	%f1212, [%rd41+3100];
	ld.local.f32 	%f1211, [%rd41+5148];
	ld.local.f32 	%f1210, [%rd41+7196];
	ld.local.f32 	%f1209, [%rd41+1280];
	ld.local.f32 	%f1208, [%rd41+3328];
	ld.local.f32 	%f1207, [%rd41+5376];
	ld.local.f32 	%f1206, [%rd41+7424];
	ld.local.f32 	%f1205, [%rd41+1284];
	ld.local.f32 	%f1204, [%rd41+3332];
	ld.local.f32 	%f1203, [%rd41+5380];
	ld.local.f32 	%f1202, [%rd41+7428];
	ld.local.f32 	%f1201, [%rd41+1288];
	ld.local.f32 	%f1200, [%rd41+3336];
	ld.local.f32 	%f1199, [%rd41+5384];
	ld.local.f32 	%f1198, [%rd41+7432];
	ld.local.f32 	%f1197, [%rd41+1292];
	ld.local.f32 	%f1196, [%rd41+3340];
	ld.local.f32 	%f1195, [%rd41+5388];
	ld.local.f32 	%f1194, [%rd41+7436];
	ld.local.f32 	%f1193, [%rd41+1296];
	ld.local.f32 	%f1192, [%rd41+3344];
	ld.local.f32 	%f1191, [%rd41+5392];
	ld.local.f32 	%f1190, [%rd41+7440];
	ld.local.f32 	%f1189, [%rd41+1300];
	ld.local.f32 	%f1188, [%rd41+3348];
	ld.local.f32 	%f1187, [%rd41+5396];
	ld.local.f32 	%f1186, [%rd41+7444];
	ld.local.f32 	%f1185, [%rd41+1304];
	ld.local.f32 	%f1184, [%rd41+3352];
	ld.local.f32 	%f1183, [%rd41+5400];
	ld.local.f32 	%f1182, [%rd41+7448];
	ld.local.f32 	%f1181, [%rd41+1308];
	ld.local.f32 	%f1180, [%rd41+3356];
	ld.local.f32 	%f1179, [%rd41+5404];
	ld.local.f32 	%f1178, [%rd41+7452];
	ld.local.f32 	%f1177, [%rd41+1536];
	ld.local.f32 	%f1176, [%rd41+3584];
	ld.local.f32 	%f1175, [%rd41+5632];
	ld.local.f32 	%f1174, [%rd41+7680];
	ld.local.f32 	%f1173, [%rd41+1540];
	ld.local.f32 	%f1172, [%rd41+3588];
	ld.local.f32 	%f1171, [%rd41+5636];
	ld.local.f32 	%f1170, [%rd41+7684];
	ld.local.f32 	%f1169, [%rd41+1544];
	ld.local.f32 	%f1168, [%rd41+3592];
	ld.local.f32 	%f1167, [%rd41+5640];
	ld.local.f32 	%f1166, [%rd41+7688];
	ld.local.f32 	%f1165, [%rd41+1548];
	ld.local.f32 	%f1164, [%rd41+3596];
	ld.local.f32 	%f1163, [%rd41+5644];
	ld.local.f32 	%f1162, [%rd41+7692];
	ld.local.f32 	%f1161, [%rd41+1552];
	ld.local.f32 	%f1160, [%rd41+3600];
	ld.local.f32 	%f1159, [%rd41+5648];
	ld.local.f32 	%f1158, [%rd41+7696];
	ld.local.f32 	%f1157, [%rd41+1556];
	ld.local.f32 	%f1156, [%rd41+3604];
	ld.local.f32 	%f1155, [%rd41+5652];
	ld.local.f32 	%f1154, [%rd41+7700];
	ld.local.f32 	%f1153, [%rd41+1560];
	ld.local.f32 	%f1152, [%rd41+3608];
	ld.local.f32 	%f1151, [%rd41+5656];
	ld.local.f32 	%f1150, [%rd41+7704];
	ld.local.f32 	%f1149, [%rd41+1564];
	ld.local.f32 	%f1148, [%rd41+3612];
	ld.local.f32 	%f1147, [%rd41+5660];
	ld.local.f32 	%f1146, [%rd41+7708];
	ld.local.f32 	%f1145, [%rd41+1792];
	ld.local.f32 	%f1144, [%rd41+3840];
	ld.local.f32 	%f1143, [%rd41+5888];
	ld.local.f32 	%f1142, [%rd41+7936];
	ld.local.f32 	%f1141, [%rd41+1796];
	ld.local.f32 	%f1140, [%rd41+3844];
	ld.local.f32 	%f1139, [%rd41+5892];
	ld.local.f32 	%f1138, [%rd41+7940];
	ld.local.f32 	%f1137, [%rd41+1800];
	ld.local.f32 	%f1136, [%rd41+3848];
	ld.local.f32 	%f1135, [%rd41+5896];
	ld.local.f32 	%f1134, [%rd41+7944];
	ld.local.f32 	%f1133, [%rd41+1804];
	ld.local.f32 	%f1132, [%rd41+3852];
	ld.local.f32 	%f1131, [%rd41+5900];
	ld.local.f32 	%f1130, [%rd41+7948];
	ld.local.f32 	%f1129, [%rd41+1808];
	ld.local.f32 	%f1128, [%rd41+3856];
	ld.local.f32 	%f1127, [%rd41+5904];
	ld.local.f32 	%f1126, [%rd41+7952];
	ld.local.f32 	%f1125, [%rd41+1812];
	ld.local.f32 	%f1124, [%rd41+3860];
	ld.local.f32 	%f1123, [%rd41+5908];
	ld.local.f32 	%f1122, [%rd41+7956];
	ld.local.f32 	%f1121, [%rd41+1816];
	ld.local.f32 	%f1120, [%rd41+3864];
	ld.local.f32 	%f1119, [%rd41+5912];
	ld.local.f32 	%f1118, [%rd41+7960];
	ld.local.f32 	%f1117, [%rd41+1820];
	ld.local.f32 	%f1116, [%rd41+3868];
	ld.local.f32 	%f1115, [%rd41+5916];
	ld.local.f32 	%f1114, [%rd41+7964];
	mov.b32 	%r148, 0;
$L__BB0_57:
	shl.b16 	%rs11, %rs1, 9;
	cvt.u32.u16 	%r110, %rs11;
	shl.b16 	%rs12, %rs2, 5;
	cvt.u32.u16 	%r111, %rs12;
	and.b32  	%r112, %r111, 224;
	or.b32  	%r113, %r110, %r112;
	shl.b32 	%r114, %r146, 3;
	add.s32 	%r115, %r113, %r114;
	add.s32 	%r116, %r115, %r148;
	mad.lo.s32 	%r117, %r148, 80, %r20;
	shl.b32 	%r118, %r117, 2;
	mov.u32 	%r119, _ZZ17my_kernel_kernel0E18placeholder_shared;
	add.s32 	%r120, %r119, %r118;
	ld.shared.f32 	%f818, [%r120];
	ld.shared.f32 	%f819, [%r120+4];
	ld.shared.f32 	%f820, [%r120+8];
	ld.shared.f32 	%f821, [%r120+12];
	ld.shared.f32 	%f822, [%r120+16];
	ld.shared.f32 	%f823, [%r120+20];
	ld.shared.f32 	%f824, [%r120+24];
	ld.shared.f32 	%f825, [%r120+28];
	shl.b32 	%r121, %r116, 2;
	mov.u32 	%r122, _ZZ17my_kernel_kernel0E18PaddedInput_shared;
	add.s32 	%r123, %r122, %r121;
	ld.shared.f32 	%f826, [%r123];
	fma.rn.f32 	%f1369, %f826, %f818, %f1369;
	shl.b32 	%r124, %r146, 4;
	add.s32 	%r125, %r147, %r124;
	mul.wide.u32 	%rd42, %r125, 4;
	add.s64 	%rd43, %rd1, %rd42;
	st.local.f32 	[%rd43], %f1369;
	ld.shared.f32 	%f827, [%r123+4096];
	fma.rn.f32 	%f1367, %f827, %f818, %f1367;
	st.local.f32 	[%rd43+2048], %f1367;
	ld.shared.f32 	%f828, [%r123+16384];
	fma.rn.f32 	%f1366, %f828, %f818, %f1366;
	st.local.f32 	[%rd43+4096], %f1366;
	ld.shared.f32 	%f829, [%r123+20480];
	fma.rn.f32 	%f1365, %f829, %f818, %f1365;
	st.local.f32 	[%rd43+6144], %f1365;
	fma.rn.f32 	%f1364, %f826, %f819, %f1364;
	st.local.f32 	[%rd43+4], %f1364;
	fma.rn.f32 	%f1363, %f827, %f819, %f1363;
	st.local.f32 	[%rd43+2052], %f1363;
	fma.rn.f32 	%f1362, %f828, %f819, %f1362;
	st.local.f32 	[%rd43+4100], %f1362;
	fma.rn.f32 	%f1361, %f829, %f819, %f1361;
	st.local.f32 	[%rd43+6148], %f1361;
	fma.rn.f32 	%f1360, %f826, %f820, %f1360;
	st.local.f32 	[%rd43+8], %f1360;
	fma.rn.f32 	%f1359, %f827, %f820, %f1359;
	st.local.f32 	[%rd43+2056], %f1359;
	fma.rn.f32 	%f1358, %f828, %f820, %f1358;
	st.local.f32 	[%rd43+4104], %f1358;
	fma.rn.f32 	%f1357, %f829, %f820, %f1357;
	st.local.f32 	[%rd43+6152], %f1357;
	fma.rn.f32 	%f1356, %f826, %f821, %f1356;
	st.local.f32 	[%rd43+12], %f1356;
	fma.rn.f32 	%f1355, %f827, %f821, %f1355;
	st.local.f32 	[%rd43+2060], %f1355;
	fma.rn.f32 	%f1354, %f828, %f821, %f1354;
	st.local.f32 	[%rd43+4108], %f1354;
	fma.rn.f32 	%f1353, %f829, %f821, %f1353;
	st.local.f32 	[%rd43+6156], %f1353;
	fma.rn.f32 	%f1352, %f826, %f822, %f1352;
	st.local.f32 	[%rd43+16], %f1352;
	fma.rn.f32 	%f1351, %f827, %f822, %f1351;
	st.local.f32 	[%rd43+2064], %f1351;
	fma.rn.f32 	%f1350, %f828, %f822, %f1350;
	st.local.f32 	[%rd43+4112], %f1350;
	fma.rn.f32 	%f1349, %f829, %f822, %f1349;
	st.local.f32 	[%rd43+6160], %f1349;
	fma.rn.f32 	%f1348, %f826, %f823, %f1348;
	st.local.f32 	[%rd43+20], %f1348;
	fma.rn.f32 	%f1347, %f827, %f823, %f1347;
	st.local.f32 	[%rd43+2068], %f1347;
	fma.rn.f32 	%f1346, %f828, %f823, %f1346;
	st.local.f32 	[%rd43+4116], %f1346;
	fma.rn.f32 	%f1345, %f829, %f823, %f1345;
	st.local.f32 	[%rd43+6164], %f1345;
	fma.rn.f32 	%f1344, %f826, %f824, %f1344;
	st.local.f32 	[%rd43+24], %f1344;
	fma.rn.f32 	%f1343, %f827, %f824, %f1343;
	st.local.f32 	[%rd43+2072], %f1343;
	fma.rn.f32 	%f1342, %f828, %f824, %f1342;
	st.local.f32 	[%rd43+4120], %f1342;
	fma.rn.f32 	%f1341, %f829, %f824, %f1341;
	st.local.f32 	[%rd43+6168], %f1341;
	fma.rn.f32 	%f1340, %f826, %f825, %f1340;
	st.local.f32 	[%rd43+28], %f1340;
	fma.rn.f32 	%f1339, %f827, %f825, %f1339;
	st.local.f32 	[%rd43+2076], %f1339;
	fma.rn.f32 	%f1338, %f828, %f825, %f1338;
	st.local.f32 	[%rd43+4124], %f1338;
	fma.rn.f32 	%f1337, %f829, %f825, %f1337;
	st.local.f32 	[%rd43+6172], %f1337;
	ld.shared.f32 	%f830, [%r123+512];
	fma.rn.f32 	%f1336, %f830, %f818, %f1336;
	st.local.f32 	[%rd43+256], %f1336;
	ld.shared.f32 	%f831, [%r123+4608];
	fma.rn.f32 	%f1335, %f831, %f818, %f1335;
	st.local.f32 	[%rd43+2304], %f1335;
	ld.shared.f32 	%f832, [%r123+16896];
	fma.rn.f32 	%f1334, %f832, %f818, %f1334;
	st.local.f32 	[%rd43+4352], %f1334;
	ld.shared.f32 	%f833, [%r123+20992];
	fma.rn.f32 	%f1333, %f833, %f818, %f1333;
	st.local.f32 	[%rd43+6400], %f1333;
	fma.rn.f32 	%f1332, %f830, %f819, %f1332;
	st.local.f32 	[%rd43+260], %f1332;
	fma.rn.f32 	%f1331, %f831, %f819, %f1331;
	st.local.f32 	[%rd43+2308], %f1331;
	fma.rn.f32 	%f1330, %f832, %f819, %f1330;
	st.local.f32 	[%rd43+4356], %f1330;
	fma.rn.f32 	%f1329, %f833, %f819, %f1329;
	st.local.f32 	[%rd43+6404], %f1329;
	fma.rn.f32 	%f1328, %f830, %f820, %f1328;
	st.local.f32 	[%rd43+264], %f1328;
	fma.rn.f32 	%f1327, %f831, %f820, %f1327;
	st.local.f32 	[%rd43+2312], %f1327;
	fma.rn.f32 	%f1326, %f832, %f820, %f1326;
	st.local.f32 	[%rd43+4360], %f1326;
	fma.rn.f32 	%f1325, %f833, %f820, %f1325;
	st.local.f32 	[%rd43+6408], %f1325;
	fma.rn.f32 	%f1324, %f830, %f821, %f1324;
	st.local.f32 	[%rd43+268], %f1324;
	fma.rn.f32 	%f1323, %f831, %f821, %f1323;
	st.local.f32 	[%rd43+2316], %f1323;
	fma.rn.f32 	%f1322, %f832, %f821, %f1322;
	st.local.f32 	[%rd43+4364], %f1322;
	fma.rn.f32 	%f1321, %f833, %f821, %f1321;
	st.local.f32 	[%rd43+6412], %f1321;
	fma.rn.f32 	%f1320, %f830, %f822, %f1320;
	st.local.f32 	[%rd43+272], %f1320;
	fma.rn.f32 	%f1319, %f831, %f822, %f1319;
	st.local.f32 	[%rd43+2320], %f1319;
	fma.rn.f32 	%f1318, %f832, %f822, %f1318;
	st.local.f32 	[%rd43+4368], %f1318;
	fma.rn.f32 	%f1317, %f833, %f822, %f1317;
	st.local.f32 	[%rd43+6416], %f1317;
	fma.rn.f32 	%f1316, %f830, %f823, %f1316;
	st.local.f32 	[%rd43+276], %f1316;
	fma.rn.f32 	%f1315, %f831, %f823, %f1315;
	st.local.f32 	[%rd43+2324], %f1315;
	fma.rn.f32 	%f1314, %f832, %f823, %f1314;
	st.local.f32 	[%rd43+4372], %f1314;
	fma.rn.f32 	%f1313, %f833, %f823, %f1313;
	st.local.f32 	[%rd43+6420], %f1313;
	fma.rn.f32 	%f1312, %f830, %f824, %f1312;
	st.local.f32 	[%rd43+280], %f1312;
	fma.rn.f32 	%f1311, %f831, %f824, %f1311;
	st.local.f32 	[%rd43+2328], %f1311;
	fma.rn.f32 	%f1310, %f832, %f824, %f1310;
	st.local.f32 	[%rd43+4376], %f1310;
	fma.rn.f32 	%f1309, %f833, %f824, %f1309;
	st.local.f32 	[%rd43+6424], %f1309;
	fma.rn.f32 	%f1308, %f830, %f825, %f1308;
	st.local.f32 	[%rd43+284], %f1308;
	fma.rn.f32 	%f1307, %f831, %f825, %f1307;
	st.local.f32 	[%rd43+2332], %f1307;
	fma.rn.f32 	%f1306, %f832, %f825, %f1306;
	st.local.f32 	[%rd43+4380], %f1306;
	fma.rn.f32 	%f1305, %f833, %f825, %f1305;
	st.local.f32 	[%rd43+6428], %f1305;
	ld.shared.f32 	%f834, [%r123+1024];
	fma.rn.f32 	%f1304, %f834, %f818, %f1304;
	st.local.f32 	[%rd43+512], %f1304;
	ld.shared.f32 	%f835, [%r123+5120];
	fma.rn.f32 	%f1303, %f835, %f818, %f1303;
	st.local.f32 	[%rd43+2560], %f1303;
	ld.shared.f32 	%f836, [%r123+17408];
	fma.rn.f32 	%f1302, %f836, %f818, %f1302;
	st.local.f32 	[%rd43+4608], %f1302;
	ld.shared.f32 	%f837, [%r123+21504];
	fma.rn.f32 	%f1301, %f837, %f818, %f1301;
	st.local.f32 	[%rd43+6656], %f1301;
	fma.rn.f32 	%f1300, %f834, %f819, %f1300;
	st.local.f32 	[%rd43+516], %f1300;
	fma.rn.f32 	%f1299, %f835, %f819, %f1299;
	st.local.f32 	[%rd43+2564], %f1299;
	fma.rn.f32 	%f1298, %f836, %f819, %f1298;
	st.local.f32 	[%rd43+4612], %f1298;
	fma.rn.f32 	%f1297, %f837, %f819, %f1297;
	st.local.f32 	[%rd43+6660], %f1297;
	fma.rn.f32 	%f1296, %f834, %f820, %f1296;
	st.local.f32 	[%rd43+520], %f1296;
	fma.rn.f32 	%f1295, %f835, %f820, %f1295;
	st.local.f32 	[%rd43+2568], %f1295;
	fma.rn.f32 	%f1294, %f836, %f820, %f1294;
	st.local.f32 	[%rd43+4616], %f1294;
	fma.rn.f32 	%f1293, %f837, %f820, %f1293;
	st.local.f32 	[%rd43+6664], %f1293;
	fma.rn.f32 	%f1292, %f834, %f821, %f1292;
	st.local.f32 	[%rd43+524], %f1292;
	fma.rn.f32 	%f1291, %f835, %f821, %f1291;
	st.local.f32 	[%rd43+2572], %f1291;
	fma.rn.f32 	%f1290, %f836, %f821, %f1290;
	st.local.f32 	[%rd43+4620], %f1290;
	fma.rn.f32 	%f1289, %f837, %f821, %f1289;
	st.local.f32 	[%rd43+6668], %f1289;
	fma.rn.f32 	%f1288, %f834, %f822, %f1288;
	st.local.f32 	[%rd43+528], %f1288;
	fma.rn.f32 	%f1287, %f835, %f822, %f1287;
	st.local.f32 	[%rd43+2576], %f1287;
	fma.rn.f32 	%f1286, %f836, %f822, %f1286;
	st.local.f32 	[%rd43+4624], %f1286;
	fma.rn.f32 	%f1285, %f837, %f822, %f1285;
	st.local.f32 	[%rd43+6672], %f1285;
	fma.rn.f32 	%f1284, %f834, %f823, %f1284;
	st.local.f32 	[%rd43+532], %f1284;
	fma.rn.f32 	%f1283, %f835, %f823, %f1283;
	st.local.f32 	[%rd43+2580], %f1283;
	fma.rn.f32 	%f1282, %f836, %f823, %f1282;
	st.local.f32 	[%rd43+4628], %f1282;
	fma.rn.f32 	%f1281, %f837, %f823, %f1281;
	st.local.f32 	[%rd43+6676], %f1281;
	fma.rn.f32 	%f1280, %f834, %f824, %f1280;
	st.local.f32 	[%rd43+536], %f1280;
	fma.rn.f32 	%f1279, %f835, %f824, %f1279;
	st.local.f32 	[%rd43+2584], %f1279;
	fma.rn.f32 	%f1278, %f836, %f824, %f1278;
	st.local.f32 	[%rd43+4632], %f1278;
	fma.rn.f32 	%f1277, %f837, %f824, %f1277;
	st.local.f32 	[%rd43+6680], %f1277;
	fma.rn.f32 	%f1276, %f834, %f825, %f1276;
	st.local.f32 	[%rd43+540], %f1276;
	fma.rn.f32 	%f1275, %f835, %f825, %f1275;
	st.local.f32 	[%rd43+2588], %f1275;
	fma.rn.f32 	%f1274, %f836, %f825, %f1274;
	st.local.f32 	[%rd43+4636], %f1274;
	fma.rn.f32 	%f1273, %f837, %f825, %f1273;
	st.local.f32 	[%rd43+6684], %f1273;
	ld.shared.f32 	%f838, [%r123+1536];
	fma.rn.f32 	%f1272, %f838, %f818, %f1272;
	st.local.f32 	[%rd43+768], %f1272;
	ld.shared.f32 	%f839, [%r123+5632];
	fma.rn.f32 	%f1271, %f839, %f818, %f1271;
	st.local.f32 	[%rd43+2816], %f1271;
	ld.shared.f32 	%f840, [%r123+17920];
	fma.rn.f32 	%f1270, %f840, %f818, %f1270;
	st.local.f32 	[%rd43+4864], %f1270;
	ld.shared.f32 	%f841, [%r123+22016];
	fma.rn.f32 	%f1269, %f841, %f818, %f1269;
	st.local.f32 	[%rd43+6912], %f1269;
	fma.rn.f32 	%f1268, %f838, %f819, %f1268;
	st.local.f32 	[%rd43+772], %f1268;
	fma.rn.f32 	%f1267, %f839, %f819, %f1267;
	st.local.f32 	[%rd43+2820], %f1267;
	fma.rn.f32 	%f1266, %f840, %f819, %f1266;
	st.local.f32 	[%rd43+4868], %f1266;
	fma.rn.f32 	%f1265, %f841, %f819, %f1265;
	st.local.f32 	[%rd43+6916], %f1265;
	fma.rn.f32 	%f1264, %f838, %f820, %f1264;
	st.local.f32 	[%rd43+776], %f1264;
	fma.rn.f32 	%f1263, %f839, %f820, %f1263;
	st.local.f32 	[%rd43+2824], %f1263;
	fma.rn.f32 	%f1262, %f840, %f820, %f1262;
	st.local.f32 	[%rd43+4872], %f1262;
	fma.rn.f32 	%f1261, %f841, %f820, %f1261;
	st.local.f32 	[%rd43+6920], %f1261;
	fma.rn.f32 	%f1260, %f838, %f821, %f1260;
	st.local.f32 	[%rd43+780], %f1260;
	fma.rn.f32 	%f1259, %f839, %f821, %f1259;
	st.local.f32 	[%rd43+2828], %f1259;
	fma.rn.f32 	%f1258, %f840, %f821, %f1258;
	st.local.f32 	[%rd43+4876], %f1258;
	fma.rn.f32 	%f1257, %f841, %f821, %f1257;
	st.local.f32 	[%rd43+6924], %f1257;
	fma.rn.f32 	%f1256, %f838, %f822, %f1256;
	st.local.f32 	[%rd43+784], %f1256;
	fma.rn.f32 	%f1255, %f839, %f822, %f1255;
	st.local.f32 	[%rd43+2832], %f1255;
	fma.rn.f32 	%f1254, %f840, %f822, %f1254;
	st.local.f32 	[%rd43+4880], %f1254;
	fma.rn.f32 	%f1253, %f841, %f822, %f1253;
	st.local.f32 	[%rd43+6928], %f1253;
	fma.rn.f32 	%f1252, %f838, %f823, %f1252;
	st.local.f32 	[%rd43+788], %f1252;
	fma.rn.f32 	%f1251, %f839, %f823, %f1251;
	st.local.f32 	[%rd43+2836], %f1251;
	fma.rn.f32 	%f1250, %f840, %f823, %f1250;
	st.local.f32 	[%rd43+4884], %f1250;
	fma.rn.f32 	%f1249, %f841, %f823, %f1249;
	st.local.f32 	[%rd43+6932], %f1249;
	fma.rn.f32 	%f1248, %f838, %f824, %f1248;
	st.local.f32 	[%rd43+792], %f1248;
	fma.rn.f32 	%f1247, %f839, %f824, %f1247;
	st.local.f32 	[%rd43+2840], %f1247;
	fma.rn.f32 	%f1246, %f840, %f824, %f1246;
	st.local.f32 	[%rd43+4888], %f1246;
	fma.rn.f32 	%f1245, %f841, %f824, %f1245;
	st.local.f32 	[%rd43+6936], %f1245;
	fma.rn.f32 	%f1244, %f838, %f825, %f1244;
	st.local.f32 	[%rd43+796], %f1244;
	fma.rn.f32 	%f1243, %f839, %f825, %f1243;
	st.local.f32 	[%rd43+2844], %f1243;
	fma.rn.f32 	%f1242, %f840, %f825, %f1242;
	st.local.f32 	[%rd43+4892], %f1242;
	fma.rn.f32 	%f1241, %f841, %f825, %f1241;
	st.local.f32 	[%rd43+6940], %f1241;
	ld.shared.f32 	%f842, [%r123+8192];
	fma.rn.f32 	%f1368, %f842, %f818, %f1368;
	st.local.f32 	[%rd43+1024], %f1368;
	ld.shared.f32 	%f843, [%r123+12288];
	fma.rn.f32 	%f1240, %f843, %f818, %f1240;
	st.local.f32 	[%rd43+3072], %f1240;
	ld.shared.f32 	%f844, [%r123+24576];
	fma.rn.f32 	%f1239, %f844, %f818, %f1239;
	st.local.f32 	[%rd43+5120], %f1239;
	ld.shared.f32 	%f845, [%r123+28672];
	fma.rn.f32 	%f1238, %f845, %f818, %f1238;
	st.local.f32 	[%rd43+7168], %f1238;
	fma.rn.f32 	%f1237, %f842, %f819, %f1237;
	st.local.f32 	[%rd43+1028], %f1237;
	fma.rn.f32 	%f1236, %f843, %f819, %f1236;
	st.local.f32 	[%rd43+3076], %f1236;
	fma.rn.f32 	%f1235, %f844, %f819, %f1235;
	st.local.f32 	[%rd43+5124], %f1235;
	fma.rn.f32 	%f1234, %f845, %f819, %f1234;
	st.local.f32 	[%rd43+7172], %f1234;
	fma.rn.f32 	%f1233, %f842, %f820, %f1233;
	st.local.f32 	[%rd43+1032], %f1233;
	fma.rn.f32 	%f1232, %f843, %f820, %f1232;
	st.local.f32 	[%rd43+3080], %f1232;
	fma.rn.f32 	%f1231, %f844, %f820, %f1231;
	st.local.f32 	[%rd43+5128], %f1231;
	fma.rn.f32 	%f1230, %f845, %f820, %f1230;
	st.local.f32 	[%rd43+7176], %f1230;
	fma.rn.f32 	%f1229, %f842, %f821, %f1229;
	st.local.f32 	[%rd43+1036], %f1229;
	fma.rn.f32 	%f1228, %f843, %f821, %f1228;
	st.local.f32 	[%rd43+3084], %f1228;
	fma.rn.f32 	%f1227, %f844, %f821, %f1227;
	st.local.f32 	[%rd43+5132], %f1227;
	fma.rn.f32 	%f1226, %f845, %f821, %f1226;
	st.local.f32 	[%rd43+7180], %f1226;
	fma.rn.f32 	%f1225, %f842, %f822, %f1225;
	st.local.f32 	[%rd43+1040], %f1225;
	fma.rn.f32 	%f1224, %f843, %f822, %f1224;
	st.local.f32 	[%rd43+3088], %f1224;
	fma.rn.f32 	%f1223, %f844, %f822, %f1223;
	st.local.f32 	[%rd43+5136], %f1223;
	fma.rn.f32 	%f1222, %f845, %f822, %f1222;
	st.local.f32 	[%rd43+7184], %f1222;
	fma.rn.f32 	%f1221, %f842, %f823, %f1221;
	st.local.f32 	[%rd43+1044], %f1221;
	fma.rn.f32 	%f1220, %f843, %f823, %f1220;
	st.local.f32 	[%rd43+3092], %f1220;
	fma.rn.f32 	%f1219, %f844, %f823, %f1219;
	st.local.f32 	[%rd43+5140], %f1219;
	fma.rn.f32 	%f1218, %f845, %f823, %f1218;
	st.local.f32 	[%rd43+7188], %f1218;
	fma.rn.f32 	%f1217, %f842, %f824, %f1217;
	st.local.f32 	[%rd43+1048], %f1217;
	fma.rn.f32 	%f1216, %f843, %f824, %f1216;
	st.local.f32 	[%rd43+3096], %f1216;
	fma.rn.f32 	%f1215, %f844, %f824, %f1215;
	st.local.f32 	[%rd43+5144], %f1215;
	fma.rn.f32 	%f1214, %f845, %f824, %f1214;
	st.local.f32 	[%rd43+7192], %f1214;
	fma.rn.f32 	%f1213, %f842, %f825, %f1213;
	st.local.f32 	[%rd43+1052], %f1213;
	fma.rn.f32 	%f1212, %f843, %f825, %f1212;
	st.local.f32 	[%rd43+3100], %f1212;
	fma.rn.f32 	%f1211, %f844, %f825, %f1211;
	st.local.f32 	[%rd43+5148], %f1211;
	fma.rn.f32 	%f1210, %f845, %f825, %f1210;
	st.local.f32 	[%rd43+7196], %f1210;
	ld.shared.f32 	%f846, [%r123+8704];
	fma.rn.f32 	%f1209, %f846, %f818, %f1209;
	st.local.f32 	[%rd43+1280], %f1209;
	ld.shared.f32 	%f847, [%r123+12800];
	fma.rn.f32 	%f1208, %f847, %f818, %f1208;
	st.local.f32 	[%rd43+3328], %f1208;
	ld.shared.f32 	%f848, [%r123+25088];
	fma.rn.f32 	%f1207, %f848, %f818, %f1207;
	st.local.f32 	[%rd43+5376], %f1207;
	ld.shared.f32 	%f849, [%r123+29184];
	fma.rn.f32 	%f1206, %f849, %f818, %f1206;
	st.local.f32 	[%rd43+7424], %f1206;
	fma.rn.f32 	%f1205, %f846, %f819, %f1205;
	st.local.f32 	[%rd43+1284], %f1205;
	fma.rn.f32 	%f1204, %f847, %f819, %f1204;
	st.local.f32 	[%rd43+3332], %f1204;
	fma.rn.f32 	%f1203, %f848, %f819, %f1203;
	st.local.f32 	[%rd43+5380], %f1203;
	fma.rn.f32 	%f1202, %f849, %f819, %f1202;
	st.local.f32 	[%rd43+7428], %f1202;
	fma.rn.f32 	%f1201, %f846, %f820, %f1201;
	st.local.f32 	[%rd43+1288], %f1201;
	fma.rn.f32 	%f1200, %f847, %f820, %f1200;
	st.local.f32 	[%rd43+3336], %f1200;
	fma.rn.f32 	%f1199, %f848, %f820, %f1199;
	st.local.f32 	[%rd43+5384], %f1199;
	fma.rn.f32 	%f1198, %f849, %f820, %f1198;
	st.local.f32 	[%rd43+7432], %f1198;
	fma.rn.f32 	%f1197, %f846, %f821, %f1197;
	st.local.f32 	[%rd43+1292], %f1197;
	fma.rn.f32 	%f1196, %f847, %f821, %f1196;
	st.local.f32 	[%rd43+3340], %f1196;
	fma.rn.f32 	%f1195, %f848, %f821, %f1195;
	st.local.f32 	[%rd43+5388], %f1195;
	fma.rn.f32 	%f1194, %f849, %f821, %f1194;
	st.local.f32 	[%rd43+7436], %f1194;
	fma.rn.f32 	%f1193, %f846, %f822, %f1193;
	st.local.f32 	[%rd43+1296], %f1193;
	fma.rn.f32 	%f1192, %f847, %f822, %f1192;
	st.local.f32 	[%rd43+3344], %f1192;
	fma.rn.f32 	%f1191, %f848, %f822, %f1191;
	st.local.f32 	[%rd43+5392], %f1191;
	fma.rn.f32 	%f1190, %f849, %f822, %f1190;
	st.local.f32 	[%rd43+7440], %f1190;
	fma.rn.f32 	%f1189, %f846, %f823, %f1189;
	st.local.f32 	[%rd43+1300], %f1189;
	fma.rn.f32 	%f1188, %f847, %f823, %f1188;
	st.local.f32 	[%rd43+3348], %f1188;
	fma.rn.f32 	%f1187, %f848, %f823, %f1187;
	st.local.f32 	[%rd43+5396], %f1187;
	fma.rn.f32 	%f1186, %f849, %f823, %f1186;
	st.local.f32 	[%rd43+7444], %f1186;
	fma.rn.f32 	%f1185, %f846, %f824, %f1185;
	st.local.f32 	[%rd43+1304], %f1185;
	fma.rn.f32 	%f1184, %f847, %f824, %f1184;
	st.local.f32 	[%rd43+3352], %f1184;
	fma.rn.f32 	%f1183, %f848, %f824, %f1183;
	st.local.f32 	[%rd43+5400], %f1183;
	fma.rn.f32 	%f1182, %f849, %f824, %f1182;
	st.local.f32 	[%rd43+7448], %f1182;
	fma.rn.f32 	%f1181, %f846, %f825, %f1181;
	st.local.f32 	[%rd43+1308], %f1181;
	fma.rn.f32 	%f1180, %f847, %f825, %f1180;
	st.local.f32 	[%rd43+3356], %f1180;
	fma.rn.f32 	%f1179, %f848, %f825, %f1179;
	st.local.f32 	[%rd43+5404], %f1179;
	fma.rn.f32 	%f1178, %f849, %f825, %f1178;
	st.local.f32 	[%rd43+7452], %f1178;
	ld.shared.f32 	%f850, [%r123+9216];
	fma.rn.f32 	%f1177, %f850, %f818, %f1177;
	st.local.f32 	[%rd43+1536], %f1177;
	ld.shared.f32 	%f851, [%r123+13312];
	fma.rn.f32 	%f1176, %f851, %f818, %f1176;
	st.local.f32 	[%rd43+3584], %f1176;
	ld.shared.f32 	%f852, [%r123+25600];
	fma.rn.f32 	%f1175, %f852, %f818, %f1175;
	st.local.f32 	[%rd43+5632], %f1175;
	ld.shared.f32 	%f853, [%r123+29696];
	fma.rn.f32 	%f1174, %f853, %f818, %f1174;
	st.local.f32 	[%rd43+7680], %f1174;
	fma.rn.f32 	%f1173, %f850, %f819, %f1173;
	st.local.f32 	[%rd43+1540], %f1173;
	fma.rn.f32 	%f1172, %f851, %f819, %f1172;
	st.local.f32 	[%rd43+3588], %f1172;
	fma.rn.f32 	%f1171, %f852, %f819, %f1171;
	st.local.f32 	[%rd43+5636], %f1171;
	fma.rn.f32 	%f1170, %f853, %f819, %f1170;
	st.local.f32 	[%rd43+7684], %f1170;
	fma.rn.f32 	%f1169, %f850, %f820, %f1169;
	st.local.f32 	[%rd43+1544], %f1169;
	fma.rn.f32 	%f1168, %f851, %f820, %f1168;
	st.local.f32 	[%rd43+3592], %f1168;
	fma.rn.f32 	%f1167, %f852, %f820, %f1167;
	st.local.f32 	[%rd43+5640], %f1167;
	fma.rn.f32 	%f1166, %f853, %f820, %f1166;
	st.local.f32 	[%rd43+7688], %f1166;
	fma.rn.f32 	%f1165, %f850, %f821, %f1165;
	st.local.f32 	[%rd43+1548], %f1165;
	fma.rn.f32 	%f1164, %f851, %f821, %f1164;
	st.local.f32 	[%rd43+3596], %f1164;
	fma.rn.f32 	%f1163, %f852, %f821, %f1163;
	st.local.f32 	[%rd43+5644], %f1163;
	fma.rn.f32 	%f1162, %f853, %f821, %f1162;
	st.local.f32 	[%rd43+7692], %f1162;
	fma.rn.f32 	%f1161, %f850, %f822, %f1161;
	st.local.f32 	[%rd43+1552], %f1161;
	fma.rn.f32 	%f1160, %f851, %f822, %f1160;
	st.local.f32 	[%rd43+3600], %f1160;
	fma.rn.f32 	%f1159, %f852, %f822, %f1159;
	st.local.f32 	[%rd43+5648], %f1159;
	fma.rn.f32 	%f1158, %f853, %f822, %f1158;
	st.local.f32 	[%rd43+7696], %f1158;
	fma.rn.f32 	%f1157, %f850, %f823, %f1157;
	st.local.f32 	[%rd43+1556], %f1157;
	fma.rn.f32 	%f1156, %f851, %f823, %f1156;
	st.local.f32 	[%rd43+3604], %f1156;
	fma.rn.f32 	%f1155, %f852, %f823, %f1155;
	st.local.f32 	[%rd43+5652], %f1155;
	fma.rn.f32 	%f1154, %f853, %f823, %f1154;
	st.local.f32 	[%rd43+7700], %f1154;
	fma.rn.f32 	%f1153, %f850, %f824, %f1153;
	st.local.f32 	[%rd43+1560], %f1153;
	fma.rn.f32 	%f1152, %f851, %f824, %f1152;
	st.local.f32 	[%rd43+3608], %f1152;
	fma.rn.f32 	%f1151, %f852, %f824, %f1151;
	st.local.f32 	[%rd43+5656], %f1151;
	fma.rn.f32 	%f1150, %f853, %f824, %f1150;
	st.local.f32 	[%rd43+7704], %f1150;
	fma.rn.f32 	%f1149, %f850, %f825, %f1149;
	st.local.f32 	[%rd43+1564], %f1149;
	fma.rn.f32 	%f1148, %f851, %f825, %f1148;
	st.local.f32 	[%rd43+3612], %f1148;
	fma.rn.f32 	%f1147, %f852, %f825, %f1147;
	st.local.f32 	[%rd43+5660], %f1147;
	fma.rn.f32 	%f1146, %f853, %f825, %f1146;
	st.local.f32 	[%rd43+7708], %f1146;
	ld.shared.f32 	%f854, [%r123+9728];
	fma.rn.f32 	%f1145, %f854, %f818, %f1145;
	st.local.f32 	[%rd43+1792], %f1145;
	ld.shared.f32 	%f855, [%r123+13824];
	fma.rn.f32 	%f1144, %f855, %f818, %f1144;
	st.local.f32 	[%rd43+3840], %f1144;
	ld.shared.f32 	%f856, [%r123+26112];
	fma.rn.f32 	%f1143, %f856, %f818, %f1143;
	st.local.f32 	[%rd43+5888], %f1143;
	ld.shared.f32 	%f857, [%r123+30208];
	fma.rn.f32 	%f1142, %f857, %f818, %f1142;
	st.local.f32 	[%rd43+7936], %f1142;
	fma.rn.f32 	%f1141, %f854, %f819, %f1141;
	st.local.f32 	[%rd43+1796], %f1141;
	fma.rn.f32 	%f1140, %f855, %f819, %f1140;
	st.local.f32 	[%rd43+3844], %f1140;
	fma.rn.f32 	%f1139, %f856, %f819, %f1139;
	st.local.f32 	[%rd43+5892], %f1139;
	fma.rn.f32 	%f1138, %f857, %f819, %f1138;
	st.local.f32 	[%rd43+7940], %f1138;
	fma.rn.f32 	%f1137, %f854, %f820, %f1137;
	st.local.f32 	[%rd43+1800], %f1137;
	fma.rn.f32 	%f1136, %f855, %f820, %f1136;
	st.local.f32 	[%rd43+3848], %f1136;
	fma.rn.f32 	%f1135, %f856, %f820, %f1135;
	st.local.f32 	[%rd43+5896], %f1135;
	fma.rn.f32 	%f1134, %f857, %f820, %f1134;
	st.local.f32 	[%rd43+7944], %f1134;
	fma.rn.f32 	%f1133, %f854, %f821, %f1133;
	st.local.f32 	[%rd43+1804], %f1133;
	fma.rn.f32 	%f1132, %f855, %f821, %f1132;
	st.local.f32 	[%rd43+3852], %f1132;
	fma.rn.f32 	%f1131, %f856, %f821, %f1131;
	st.local.f32 	[%rd43+5900], %f1131;
	fma.rn.f32 	%f1130, %f857, %f821, %f1130;
	st.local.f32 	[%rd43+7948], %f1130;
	fma.rn.f32 	%f1129, %f854, %f822, %f1129;
	st.local.f32 	[%rd43+1808], %f1129;
	fma.rn.f32 	%f1128, %f855, %f822, %f1128;
	st.local.f32 	[%rd43+3856], %f1128;
	fma.rn.f32 	%f1127, %f856, %f822, %f1127;
	st.local.f32 	[%rd43+5904], %f1127;
	fma.rn.f32 	%f1126, %f857, %f822, %f1126;
	st.local.f32 	[%rd43+7952], %f1126;
	fma.rn.f32 	%f1125, %f854, %f823, %f1125;
	st.local.f32 	[%rd43+1812], %f1125;
	fma.rn.f32 	%f1124, %f855, %f823, %f1124;
	st.local.f32 	[%rd43+3860], %f1124;
	fma.rn.f32 	%f1123, %f856, %f823, %f1123;
	st.local.f32 	[%rd43+5908], %f1123;
	fma.rn.f32 	%f1122, %f857, %f823, %f1122;
	st.local.f32 	[%rd43+7956], %f1122;
	fma.rn.f32 	%f1121, %f854, %f824, %f1121;
	st.local.f32 	[%rd43+1816], %f1121;
	fma.rn.f32 	%f1120, %f855, %f824, %f1120;
	st.local.f32 	[%rd43+3864], %f1120;
	fma.rn.f32 	%f1119, %f856, %f824, %f1119;
	st.local.f32 	[%rd43+5912], %f1119;
	fma.rn.f32 	%f1118, %f857, %f824, %f1118;
	st.local.f32 	[%rd43+7960], %f1118;
	fma.rn.f32 	%f1117, %f854, %f825, %f1117;
	st.local.f32 	[%rd43+1820], %f1117;
	fma.rn.f32 	%f1116, %f855, %f825, %f1116;
	st.local.f32 	[%rd43+3868], %f1116;
	fma.rn.f32 	%f1115, %f856, %f825, %f1115;
	st.local.f32 	[%rd43+5916], %f1115;
	fma.rn.f32 	%f1114, %f857, %f825, %f1114;
	st.local.f32 	[%rd43+7964], %f1114;
	add.s32 	%r148, %r148, 1;
	setp.ne.s32 	%p38, %r148, 8;
	@%p38 bra 	$L__BB0_57;
	mov.b32 	%r147, 8;
	mov.pred 	%p46, 0;
	@%p1 bra 	$L__BB0_56;
	add.s32 	%r146, %r146, 1;
	setp.ne.s32 	%p40, %r146, 4;
	@%p40 bra 	$L__BB0_55;
	add.s32 	%r144, %r144, 1;
	setp.ne.s32 	%p41, %r144, 30;
	@%p41 bra 	$L__BB0_3;
	ld.param.u64 	%rd58, [my_kernel_kernel0_param_3];
	cvt.u32.u16 	%r128, %rs2;
	cvt.u32.u16 	%r129, %rs1;
	prmt.b32 	%r130, %r129, %r128, 0x3340U;
	prmt.b32 	%r131, %r132, %r133, 0x3340U;
	prmt.b32 	%r134, %r130, %r131, 0x5410U;
	mov.b32 	%r136, 20976640;
	dp2a.lo.u32.u32 	%r25, %r136, %r134, %r109;
	cvta.to.global.u64 	%rd44, %rd58;
	mul.wide.u32 	%rd45, %r109, 4;
	add.s64 	%rd46, %rd44, %rd45;
	ld.global.nc.f32 	%f769, [%rd46];
	ld.global.nc.f32 	%f770, [%rd46+4];
	ld.global.nc.f32 	%f771, [%rd46+8];
	ld.global.nc.f32 	%f772, [%rd46+12];
	ld.global.nc.f32 	%f773, [%rd46+16];
	ld.global.nc.f32 	%f774, [%rd46+20];
	ld.global.nc.f32 	%f775, [%rd46+24];
	ld.global.nc.f32 	%f776, [%rd46+28];
	ld.global.nc.f32 	%f777, [%rd46+32];
	ld.global.nc.f32 	%f778, [%rd46+36];
	ld.global.nc.f32 	%f779, [%rd46+40];
	ld.global.nc.f32 	%f780, [%rd46+44];
	ld.global.nc.f32 	%f781, [%rd46+48];
	ld.global.nc.f32 	%f782, [%rd46+52];
	ld.global.nc.f32 	%f783, [%rd46+56];
	ld.global.nc.f32 	%f784, [%rd46+60];
	mov.b32 	%r149, 0;
$L__BB0_62:
	shl.b32 	%r27, %r149, 6;
	mad.lo.s32 	%r28, %r149, 1280, %r25;
	mov.b32 	%r150, 0;
$L__BB0_63:
	ld.param.u64 	%rd57, [my_kernel_kernel0_param_2];
	shl.b32 	%r138, %r150, 4;
	add.s32 	%r139, %r27, %r138;
	mad.lo.s32 	%r140, %r150, 80, %r28;
	mul.wide.u32 	%rd47, %r139, 4;
	add.s64 	%rd48, %rd1, %rd47;
	ld.local.v4.f32 	{%f858, %f859, %f860, %f861}, [%rd48];
	add.f32 	%f862, %f858, %f769;
	cvta.to.global.u64 	%rd5, %rd57;
	mul.wide.u32 	%rd49, %r140, 4;
	add.s64 	%rd50, %rd5, %rd49;
	st.global.f32 	[%rd50], %f862;
	ld.local.v4.f32 	{%f863, %f864, %f865, %f866}, [%rd48+2048];
	add.f32 	%f867, %f863, %f769;
	st.global.f32 	[%rd50+40960], %f867;
	ld.local.v4.f32 	{%f868, %f869, %f870, %f871}, [%rd48+4096];
	add.f32 	%f872, %f868, %f769;
	st.global.f32 	[%rd50+163840], %f872;
	ld.local.v4.f32 	{%f873, %f874, %f875, %f876}, [%rd48+6144];
	add.f32 	%f877, %f873, %f769;
	st.global.f32 	[%rd50+204800], %f877;
	add.f32 	%f878, %f859, %f770;
	st.global.f32 	[%rd50+4], %f878;
	add.f32 	%f879, %f864, %f770;
	st.global.f32 	[%rd50+40964], %f879;
	add.f32 	%f880, %f869, %f770;
	st.global.f32 	[%rd50+163844], %f880;
	add.f32 	%f881, %f874, %f770;
	st.global.f32 	[%rd50+204804], %f881;
	add.f32 	%f882, %f860, %f771;
	st.global.f32 	[%rd50+8], %f882;
	add.f32 	%f883, %f865, %f771;
	st.global.f32 	[%rd50+40968], %f883;
	add.f32 	%f884, %f870, %f771;
	st.global.f32 	[%rd50+163848], %f884;
	add.f32 	%f885, %f875, %f771;
	st.global.f32 	[%rd50+204808], %f885;
	add.f32 	%f886, %f861, %f772;
	st.global.f32 	[%rd50+12], %f886;
	add.f32 	%f887, %f866, %f772;
	st.global.f32 	[%rd50+40972], %f887;
	add.f32 	%f888, %f871, %f772;
	st.global.f32 	[%rd50+163852], %f888;
	add.f32 	%f889, %f876, %f772;
	st.global.f32 	[%rd50+204812], %f889;
	ld.local.v4.f32 	{%f890, %f891, %f892, %f893}, [%rd48+16];
	add.f32 	%f894, %f890, %f773;
	st.global.f32 	[%rd50+16], %f894;
	ld.local.v4.f32 	{%f895, %f896, %f897, %f898}, [%rd48+2064];
	add.f32 	%f899, %f895, %f773;
	st.global.f32 	[%rd50+40976], %f899;
	ld.local.v4.f32 	{%f900, %f901, %f902, %f903}, [%rd48+4112];
	add.f32 	%f904, %f900, %f773;
	st.global.f32 	[%rd50+163856], %f904;
	ld.local.v4.f32 	{%f905, %f906, %f907, %f908}, [%rd48+6160];
	add.f32 	%f909, %f905, %f773;
	st.global.f32 	[%rd50+204816], %f909;
	add.f32 	%f910, %f891, %f774;
	st.global.f32 	[%rd50+20], %f910;
	add.f32 	%f911, %f896, %f774;
	st.global.f32 	[%rd50+40980], %f911;
	add.f32 	%f912, %f901, %f774;
	st.global.f32 	[%rd50+163860], %f912;
	add.f32 	%f913, %f906, %f774;
	st.global.f32 	[%rd50+204820], %f913;
	add.f32 	%f914, %f892, %f775;
	st.global.f32 	[%rd50+24], %f914;
	add.f32 	%f915, %f897, %f775;
	st.global.f32 	[%rd50+40984], %f915;
	add.f32 	%f916, %f902, %f775;
	st.global.f32 	[%rd50+163864], %f916;
	add.f32 	%f917, %f907, %f775;
	st.global.f32 	[%rd50+204824], %f917;
	add.f32 	%f918, %f893, %f776;
	st.global.f32 	[%rd50+28], %f918;
	add.f32 	%f919, %f898, %f776;
	st.global.f32 	[%rd50+40988], %f919;
	add.f32 	%f920, %f903, %f776;
	st.global.f32 	[%rd50+163868], %f920;
	add.f32 	%f921, %f908, %f776;
	st.global.f32 	[%rd50+204828], %f921;
	ld.local.v4.f32 	{%f922, %f923, %f924, %f925}, [%rd48+32];
	add.f32 	%f926, %f922, %f777;
	st.global.f32 	[%rd50+32], %f926;
	ld.local.v4.f32 	{%f927, %f928, %f929, %f930}, [%rd48+2080];
	add.f32 	%f931, %f927, %f777;
	st.global.f32 	[%rd50+40992], %f931;
	ld.local.v4.f32 	{%f932, %f933, %f934, %f935}, [%rd48+4128];
	add.f32 	%f936, %f932, %f777;
	st.global.f32 	[%rd50+163872], %f936;
	ld.local.v4.f32 	{%f937, %f938, %f939, %f940}, [%rd48+6176];
	add.f32 	%f941, %f937, %f777;
	st.global.f32 	[%rd50+204832], %f941;
	add.f32 	%f942, %f923, %f778;
	st.global.f32 	[%rd50+36], %f942;
	add.f32 	%f943, %f928, %f778;
	st.global.f32 	[%rd50+40996], %f943;
	add.f32 	%f944, %f933, %f778;
	st.global.f32 	[%rd50+163876], %f944;
	add.f32 	%f945, %f938, %f778;
	st.global.f32 	[%rd50+204836], %f945;
	add.f32 	%f946, %f924, %f779;
	st.global.f32 	[%rd50+40], %f946;
	add.f32 	%f947, %f929, %f779;
	st.global.f32 	[%rd50+41000], %f947;
	add.f32 	%f948, %f934, %f779;
	st.global.f32 	[%rd50+163880], %f948;
	add.f32 	%f949, %f939, %f779;
	st.global.f32 	[%rd50+204840], %f949;
	add.f32 	%f950, %f925, %f780;
	st.global.f32 	[%rd50+44], %f950;
	add.f32 	%f951, %f930, %f780;
	st.global.f32 	[%rd50+41004], %f951;
	add.f32 	%f952, %f935, %f780;
	st.global.f32 	[%rd50+163884], %f952;
	add.f32 	%f953, %f940, %f780;
	st.global.f32 	[%rd50+204844], %f953;
	ld.local.v4.f32 	{%f954, %f955, %f956, %f957}, [%rd48+48];
	add.f32 	%f958, %f954, %f781;
	st.global.f32 	[%rd50+48], %f958;
	ld.local.v4.f32 	{%f959, %f960, %f961, %f962}, [%rd48+2096];
	add.f32 	%f963, %f959, %f781;
	st.global.f32 	[%rd50+41008], %f963;
	ld.local.v4.f32 	{%f964, %f965, %f966, %f967}, [%rd48+4144];
	add.f32 	%f968, %f964, %f781;
	st.global.f32 	[%rd50+163888], %f968;
	ld.local.v4.f32 	{%f969, %f970, %f971, %f972}, [%rd48+6192];
	add.f32 	%f973, %f969, %f781;
	st.global.f32 	[%rd50+204848], %f973;
	add.f32 	%f974, %f955, %f782;
	st.global.f32 	[%rd50+52], %f974;
	add.f32 	%f975, %f960, %f782;
	st.global.f32 	[%rd50+41012], %f975;
	add.f32 	%f976, %f965, %f782;
	st.global.f32 	[%rd50+163892], %f976;
	add.f32 	%f977, %f970, %f782;
	st.global.f32 	[%rd50+204852], %f977;
	add.f32 	%f978, %f956, %f783;
	st.global.f32 	[%rd50+56], %f978;
	add.f32 	%f979, %f961, %f783;
	st.global.f32 	[%rd50+41016], %f979;
	add.f32 	%f980, %f966, %f783;
	st.global.f32 	[%rd50+163896], %f980;
	add.f32 	%f981, %f971, %f783;
	st.global.f32 	[%rd50+204856], %f981;
	add.f32 	%f982, %f957, %f784;
	st.global.f32 	[%rd50+60], %f982;
	add.f32 	%f983, %f962, %f784;
	st.global.f32 	[%rd50+41020], %f983;
	add.f32 	%f984, %f967, %f784;
	st.global.f32 	[%rd50+163900], %f984;
	add.f32 	%f985, %f972, %f784;
	st.global.f32 	[%rd50+204860], %f985;
	add.s32 	%r150, %r150, 1;
	setp.ne.s32 	%p42, %r150, 4;
	@%p42 bra 	$L__BB0_63;
	add.s32 	%r149, %r149, 1;
	setp.ne.s32 	%p43, %r149, 4;
	@%p43 bra 	$L__BB0_62;
	add.s64 	%rd6, %rd1, 5120;
	mul.wide.u32 	%rd51, %r25, 4;
	add.s64 	%rd52, %rd51, %rd5;
	add.s64 	%rd7, %rd52, 245760;
	mov.b32 	%r151, 0;
$L__BB0_66:
	mul.wide.u32 	%rd53, %r151, 256;
	add.s64 	%rd60, %rd6, %rd53;
	mul.wide.u32 	%rd54, %r151, 5120;
	add.s64 	%rd59, %rd7, %rd54;
	mov.b32 	%r152, 0;
$L__BB0_67:
	ld.local.v4.f32 	{%f986, %f987, %f988, %f989}, [%rd60+-4096];
	add.f32 	%f990, %f986, %f769;
	st.global.f32 	[%rd59+-163840], %f990;
	ld.local.v4.f32 	{%f991, %f992, %f993, %f994}, [%rd60+-2048];
	add.f32 	%f995, %f991, %f769;
	st.global.f32 	[%rd59+-122880], %f995;
	ld.local.v4.f32 	{%f996, %f997, %f998, %f999}, [%rd60];
	add.f32 	%f1000, %f996, %f769;
	st.global.f32 	[%rd59], %f1000;
	ld.local.v4.f32 	{%f1001, %f1002, %f1003, %f1004}, [%rd60+2048];
	add.f32 	%f1005, %f1001, %f769;
	st.global.f32 	[%rd59+40960], %f1005;
	add.f32 	%f1006, %f987, %f770;
	st.global.f32 	[%rd59+-163836], %f1006;
	add.f32 	%f1007, %f992, %f770;
	st.global.f32 	[%rd59+-122876], %f1007;
	add.f32 	%f1008, %f997, %f770;
	st.global.f32 	[%rd59+4], %f1008;
	add.f32 	%f1009, %f1002, %f770;
	st.global.f32 	[%rd59+40964], %f1009;
	add.f32 	%f1010, %f988, %f771;
	st.global.f32 	[%rd59+-163832], %f1010;
	add.f32 	%f1011, %f993, %f771;
	st.global.f32 	[%rd59+-122872], %f1011;
	add.f32 	%f1012, %f998, %f771;
	st.global.f32 	[%rd59+8], %f1012;
	add.f32 	%f1013, %f1003, %f771;
	st.global.f32 	[%rd59+40968], %f1013;
	add.f32 	%f1014, %f989, %f772;
	st.global.f32 	[%rd59+-163828], %f1014;
	add.f32 	%f1015, %f994, %f772;
	st.global.f32 	[%rd59+-122868], %f1015;
	add.f32 	%f1016, %f999, %f772;
	st.global.f32 	[%rd59+12], %f1016;
	add.f32 	%f1017, %f1004, %f772;
	st.global.f32 	[%rd59+40972], %f1017;
	ld.local.v4.f32 	{%f1018, %f1019, %f1020, %f1021}, [%rd60+-4080];
	add.f32 	%f1022, %f1018, %f773;
	st.global.f32 	[%rd59+-163824], %f1022;
	ld.local.v4.f32 	{%f1023, %f1024, %f1025, %f1026}, [%rd60+-2032];
	add.f32 	%f1027, %f1023, %f773;
	st.global.f32 	[%rd59+-122864], %f1027;
	ld.local.v4.f32 	{%f1028, %f1029, %f1030, %f1031}, [%rd60+16];
	add.f32 	%f1032, %f1028, %f773;
	st.global.f32 	[%rd59+16], %f1032;
	ld.local.v4.f32 	{%f1033, %f1034, %f1035, %f1036}, [%rd60+2064];
	add.f32 	%f1037, %f1033, %f773;
	st.global.f32 	[%rd59+40976], %f1037;
	add.f32 	%f1038, %f1019, %f774;
	st.global.f32 	[%rd59+-163820], %f1038;
	add.f32 	%f1039, %f1024, %f774;
	st.global.f32 	[%rd59+-122860], %f1039;
	add.f32 	%f1040, %f1029, %f774;
	st.global.f32 	[%rd59+20], %f1040;
	add.f32 	%f1041, %f1034, %f774;
	st.global.f32 	[%rd59+40980], %f1041;
	add.f32 	%f1042, %f1020, %f775;
	st.global.f32 	[%rd59+-163816], %f1042;
	add.f32 	%f1043, %f1025, %f775;
	st.global.f32 	[%rd59+-122856], %f1043;
	add.f32 	%f1044, %f1030, %f775;
	st.global.f32 	[%rd59+24], %f1044;
	add.f32 	%f1045, %f1035, %f775;
	st.global.f32 	[%rd59+40984], %f1045;
	add.f32 	%f1046, %f1021, %f776;
	st.global.f32 	[%rd59+-163812], %f1046;
	add.f32 	%f1047, %f1026, %f776;
	st.global.f32 	[%rd59+-122852], %f1047;
	add.f32 	%f1048, %f1031, %f776;
	st.global.f32 	[%rd59+28], %f1048;
	add.f32 	%f1049, %f1036, %f776;
	st.global.f32 	[%rd59+40988], %f1049;
	ld.local.v4.f32 	{%f1050, %f1051, %f1052, %f1053}, [%rd60+-4064];
	add.f32 	%f1054, %f1050, %f777;
	st.global.f32 	[%rd59+-163808], %f1054;
	ld.local.v4.f32 	{%f1055, %f1056, %f1057, %f1058}, [%rd60+-2016];
	add.f32 	%f1059, %f1055, %f777;
	st.global.f32 	[%rd59+-122848], %f1059;
	ld.local.v4.f32 	{%f1060, %f1061, %f1062, %f1063}, [%rd60+32];
	add.f32 	%f1064, %f1060, %f777;
	st.global.f32 	[%rd59+32], %f1064;
	ld.local.v4.f32 	{%f1065, %f1066, %f1067, %f1068}, [%rd60+2080];
	add.f32 	%f1069, %f1065, %f777;
	st.global.f32 	[%rd59+40992], %f1069;
	add.f32 	%f1070, %f1051, %f778;
	st.global.f32 	[%rd59+-163804], %f1070;
	add.f32 	%f1071, %f1056, %f778;
	st.global.f32 	[%rd59+-122844], %f1071;
	add.f32 	%f1072, %f1061, %f778;
	st.global.f32 	[%rd59+36], %f1072;
	add.f32 	%f1073, %f1066, %f778;
	st.global.f32 	[%rd59+40996], %f1073;
	add.f32 	%f1074, %f1052, %f779;
	st.global.f32 	[%rd59+-163800], %f1074;
	add.f32 	%f1075, %f1057, %f779;
	st.global.f32 	[%rd59+-122840], %f1075;
	add.f32 	%f1076, %f1062, %f779;
	st.global.f32 	[%rd59+40], %f1076;
	add.f32 	%f1077, %f1067, %f779;
	st.global.f32 	[%rd59+41000], %f1077;
	add.f32 	%f1078, %f1053, %f780;
	st.global.f32 	[%rd59+-163796], %f1078;
	add.f32 	%f1079, %f1058, %f780;
	st.global.f32 	[%rd59+-122836], %f1079;
	add.f32 	%f1080, %f1063, %f780;
	st.global.f32 	[%rd59+44], %f1080;
	add.f32 	%f1081, %f1068, %f780;
	st.global.f32 	[%rd59+41004], %f1081;
	ld.local.v4.f32 	{%f1082, %f1083, %f1084, %f1085}, [%rd60+-4048];
	add.f32 	%f1086, %f1082, %f781;
	st.global.f32 	[%rd59+-163792], %f1086;
	ld.local.v4.f32 	{%f1087, %f1088, %f1089, %f1090}, [%rd60+-2000];
	add.f32 	%f1091, %f1087, %f781;
	st.global.f32 	[%rd59+-122832], %f1091;
	ld.local.v4.f32 	{%f1092, %f1093, %f1094, %f1095}, [%rd60+48];
	add.f32 	%f1096, %f1092, %f781;
	st.global.f32 	[%rd59+48], %f1096;
	ld.local.v4.f32 	{%f1097, %f1098, %f1099, %f1100}, [%rd60+2096];
	add.f32 	%f1101, %f1097, %f781;
	st.global.f32 	[%rd59+41008], %f1101;
	add.f32 	%f1102, %f1083, %f782;
	st.global.f32 	[%rd59+-163788], %f1102;
	add.f32 	%f1103, %f1088, %f782;
	st.global.f32 	[%rd59+-122828], %f1103;
	add.f32 	%f1104, %f1093, %f782;
	st.global.f32 	[%rd59+52], %f1104;
	add.f32 	%f1105, %f1098, %f782;
	st.global.f32 	[%rd59+41012], %f1105;
	add.f32 	%f1106, %f1084, %f783;
	st.global.f32 	[%rd59+-163784], %f1106;
	add.f32 	%f1107, %f1089, %f783;
	st.global.f32 	[%rd59+-122824], %f1107;
	add.f32 	%f1108, %f1094, %f783;
	st.global.f32 	[%rd59+56], %f1108;
	add.f32 	%f1109, %f1099, %f783;
	st.global.f32 	[%rd59+41016], %f1109;
	add.f32 	%f1110, %f1085, %f784;
	st.global.f32 	[%rd59+-163780], %f1110;
	add.f32 	%f1111, %f1090, %f784;
	st.global.f32 	[%rd59+-122820], %f1111;
	add.f32 	%f1112, %f1095, %f784;
	st.global.f32 	[%rd59+60], %f1112;
	add.f32 	%f1113, %f1100, %f784;
	st.global.f32 	[%rd59+41020], %f1113;
	add.s32 	%r152, %r152, 1;
	add.s64 	%rd60, %rd60, 64;
	add.s64 	%rd59, %rd59, 320;
	setp.ne.s32 	%p44, %r152, 4;
	@%p44 bra 	$L__BB0_67;
	add.s32 	%r151, %r151, 1;
	setp.ne.s32 	%p45, %r151, 4;
	@%p45 bra 	$L__BB0_66;
	ret;

}


// ===== COMPILED SASS (sm_100) =====

	.target	sm_100

	.elftype	@"ET_EXEC"


//--------------------- .note.nv.tkinfo           --------------------------
	.section	.note.nv.tkinfo,"",@"SHT_NOTE"
	.sectionflags	@"SHF_NOTE_NV_TKINFO"
	.tkinfo
        /*0018*/ 	.word	0x00000002
        /*0030*/ 	.string	""
        /*0030*/ 	.string	"ptxas"
        /*0030*/ 	.string	"Cuda compilation tools, release 13.0, V13.0.88"
        /*0030*/ 	.string	"Build cuda_13.0.r13.0/compiler.36424714_0"
        /*0030*/ 	.string	"-arch sm_100 -m 64 "



//--------------------- .note.nv.cuinfo           --------------------------
	.section	.note.nv.cuinfo,"",@"SHT_NOTE"
	.sectionflags	@"SHF_NOTE_NV_CUINFO"
        /*0018*/ 	.short	0x0002
        /*001a*/ 	.short	0x0064
        /*001c*/ 	.short	0x0082
	.zero		2


//--------------------- .nv.info                  --------------------------
	.section	.nv.info,"",@"SHT_CUDA_INFO"
	.align	4


	//----- nvinfo : EIATTR_REGCOUNT
	.align		4
        /*0000*/ 	.byte	0x04, 0x2f
        /*0002*/ 	.short	(.L_1 - .L_0)
	.align		4
.L_0:
        /*0004*/ 	.word	index@(my_kernel_kernel0)
        /*0008*/ 	.word	0x000000ff


	//----- nvinfo : EIATTR_FRAME_SIZE
	.align		4
.L_1:
        /*000c*/ 	.byte	0x04, 0x11
        /*000e*/ 	.short	(.L_3 - .L_2)
	.align		4
.L_2:
        /*0010*/ 	.word	index@(my_kernel_kernel0)
        /*0014*/ 	.word	0x00002090


	//----- nvinfo : EIATTR_MIN_STACK_SIZE
	.align		4
.L_3:
        /*0018*/ 	.byte	0x04, 0x12
        /*001a*/ 	.short	(.L_5 - .L_4)
	.align		4
.L_4:
        /*001c*/ 	.word	index@(my_kernel_kernel0)
        /*0020*/ 	.word	0x00002090
.L_5:


//--------------------- .nv.compat                --------------------------
	.section	.nv.compat,"",@"SHT_CUDA_COMPAT_INFO"
	.align	4
        /*0000*/ 	.byte	0x02, 0x09, 0x00, 0x00, 0x02, 0x02, 0x01, 0x00, 0x02, 0x05, 0x05, 0x00, 0x03, 0x07, 0x01, 0x01
        /*0010*/ 	.byte	0x02, 0x03, 0x00, 0x00, 0x02, 0x06, 0x01, 0x00, 0x04, 0x0b, 0x08, 0x00, 0x09, 0x00, 0x00, 0x00
        /*0020*/ 	.byte	0x00, 0x00, 0x00, 0x00


//--------------------- .nv.info.my_kernel_kernel0 --------------------------
	.section	.nv.info.my_kernel_kernel0,"",@"SHT_CUDA_INFO"
	.sectionflags	@""
	.align	4


	//----- nvinfo : EIATTR_CUDA_API_VERSION
	.align		4
        /*0000*/ 	.byte	0x04, 0x37
        /*0002*/ 	.short	(.L_7 - .L_6)
.L_6:
        /*0004*/ 	.word	0x00000082


	//----- nvinfo : EIATTR_KPARAM_INFO
	.align		4
.L_7:
        /*0008*/ 	.byte	0x04, 0x17
        /*000a*/ 	.short	(.L_9 - .L_8)
.L_8:
        /*000c*/ 	.word	0x00000000
        /*0010*/ 	.short	0x0003
        /*0012*/ 	.short	0x0018
        /*0014*/ 	.byte	0x00, 0xf5, 0x21, 0x00


	//----- nvinfo : EIATTR_KPARAM_INFO
	.align		4
.L_9:
        /*0018*/ 	.byte	0x04, 0x17
        /*001a*/ 	.short	(.L_11 - .L_10)
.L_10:
        /*001c*/ 	.word	0x00000000
        /*0020*/ 	.short	0x0002
        /*0022*/ 	.short	0x0010
        /*0024*/ 	.byte	0x00, 0xf5, 0x21, 0x00


	//----- nvinfo : EIATTR_KPARAM_INFO
	.align		4
.L_11:
        /*0028*/ 	.byte	0x04, 0x17
        /*002a*/ 	.short	(.L_13 - .L_12)
.L_12:
        /*002c*/ 	.word	0x00000000
        /*0030*/ 	.short	0x0001
        /*0032*/ 	.short	0x0008
        /*0034*/ 	.byte	0x00, 0xf5, 0x21, 0x00


	//----- nvinfo : EIATTR_KPARAM_INFO
	.align		4
.L_13:
        /*0038*/ 	.byte	0x04, 0x17
        /*003a*/ 	.short	(.L_15 - .L_14)
.L_14:
        /*003c*/ 	.word	0x00000000
        /*0040*/ 	.short	0x0000
        /*0042*/ 	.short	0x0000
        /*0044*/ 	.byte	0x00, 0xf5, 0x21, 0x00


	//----- nvinfo : EIATTR_SPARSE_MMA_MASK
	.align		4
.L_15:
        /*0048*/ 	.byte	0x03, 0x50
        /*004a*/ 	.short	0x0000


	//----- nvinfo : EIATTR_MAXREG_COUNT
	.align		4
        /*004c*/ 	.byte	0x03, 0x1b
        /*004e*/ 	.short	0x00ff


	//----- nvinfo : EIATTR_NUM_BARRIERS
	.align		4
        /*0050*/ 	.byte	0x02, 0x4c
        /*0052*/ 	.byte	0x01
	.zero		1


	//----- nvinfo : EIATTR_ANNOTATIONS
	.align		4
        /*0054*/ 	.byte	0x04, 0x55
        /*0056*/ 	.short	(.L_17 - .L_16)


	//   ....[0]....
.L_16:
        /*0058*/ 	.word	0x00000001
        /*005c*/ 	.byte	0x80, 0x09, 0x00, 0x00, 0x01, 0x00, 0x00, 0x00, 0x00, 0x16, 0x00, 0x00, 0x01, 0x00, 0x00, 0x00
        /* <DEDUP_REMOVED lines=34> */
        /*028c*/ 	.byte	0x20, 0x41, 0x00, 0x00


	//----- nvinfo : EIATTR_MERCURY_ISA_VERSION
	.align		4
.L_17:
        /*0290*/ 	.byte	0x03, 0x5f
        /*0292*/ 	.short	0x0101


	//----- nvinfo : EIATTR_VRC_CTA_INIT_COUNT
	.align		4
        /*0294*/ 	.byte	0x02, 0x4a
	.zero		1
	.zero		1


	//----- nvinfo : EIATTR_EXIT_INSTR_OFFSETS
	.align		4
        /*0298*/ 	.byte	0x04, 0x1c
        /*029a*/ 	.short	(.L_19 - .L_18)


	//   ....[0]....
.L_18:
        /*029c*/ 	.word	0x00005790


	//----- nvinfo : EIATTR_CRS_STACK_SIZE
	.align		4
.L_19:
        /*02a0*/ 	.byte	0x04, 0x1e
        /*02a2*/ 	.short	(.L_21 - .L_20)
.L_20:
        /*02a4*/ 	.word	0x00000000


	//----- nvinfo : EIATTR_CBANK_PARAM_SIZE
	.align		4
.L_21:
        /*02a8*/ 	.byte	0x03, 0x19
        /*02aa*/ 	.short	0x0020


	//----- nvinfo : EIATTR_PARAM_CBANK
	.align		4
        /*02ac*/ 	.byte	0x04, 0x0a
        /*02ae*/ 	.short	(.L_23 - .L_22)
	.align		4
.L_22:
        /*02b0*/ 	.word	index@(.nv.constant0.my_kernel_kernel0)
        /*02b4*/ 	.short	0x0380
        /*02b6*/ 	.short	0x0020


	//----- nvinfo : EIATTR_SW_WAR
	.align		4
.L_23:
        /*02b8*/ 	.byte	0x04, 0x36
        /*02ba*/ 	.short	(.L_25 - .L_24)
.L_24:
        /*02bc*/ 	.word	0x00000008
.L_25:


//--------------------- .nv.callgraph             --------------------------
	.section	.nv.callgraph,"",@"SHT_CUDA_CALLGRAPH"
	.align	4
	.sectionentsize	8
	.align		4
        /*0000*/ 	.word	0x00000000
	.align		4
        /*0004*/ 	.word	0xffffffff
	.align		4
        /*0008*/ 	.word	0x00000000
	.align		4
        /*000c*/ 	.word	0xfffffffe
	.align		4
        /*0010*/ 	.word	0x00000000
	.align		4
        /*0014*/ 	.word	0xfffffffd
	.align		4
        /*0018*/ 	.word	0x00000000
	.align		4
        /*001c*/ 	.word	0xfffffffc


//--------------------- .text.my_kernel_kernel0   --------------------------
	.section	.text.my_kernel_kernel0,"ax",@progbits
	.align	128
        .global         my_kernel_kernel0
        .type           my_kernel_kernel0,@function
        .size           my_kernel_kernel0,(.L_x_13 - my_kernel_kernel0)
        .other          my_kernel_kernel0,@"STO_CUDA_ENTRY STV_DEFAULT"
my_kernel_kernel0:
.text.my_kernel_kernel0:
[----:B------:R-:W0:Y:S02]  /*0000*/  LDC R1, c[0x0][0x37c] ;  /* 0x0000df00ff017b82 */ /* 0x000e240000000800 */
[----:B0-----:R-:W-:Y:S01]  /*0010*/  IADD3 R1, PT, PT, R1, -0x2090, RZ ;  /* 0xffffdf7001017810 */ /* 0x001fe20007ffe0ff */
[----:B------:R-:W-:-:S03]  /*0020*/  UMOV UR4, URZ ;  /* 0x000000ff00047c82 */ /* 0x000fc60008000000 */
[----:B------:R-:W-:-:S15]  /*0030*/  R2UR UR11, R1 ;  /* 0x00000000010b72ca */ /* 0x000fde00000e0000 */
.L_x_0:
[----:B------:R-:W-:Y:S02]  /*0040*/  USHF.L.U32 UR5, UR4, 0x4, URZ ;  /* 0x0000000404057899 */ /* 0x000fe400080006ff */
[----:B------:R-:W-:Y:S02]  /*0050*/  UIADD3 UR4, UPT, UPT, UR4, 0x1, URZ ;  /* 0x0000000104047890 */ /* 0x000fe4000fffe0ff */
[----:B------:R-:W-:Y:S02]  /*0060*/  ULEA UR5, UR5, UR11, 0x2 ;  /* 0x0000000b05057291 */ /* 0x000fe4000f8e10ff */
[----:B------:R-:W-:-:S07]  /*0070*/  UISETP.NE.AND UP0, UPT, UR4, 0x4, UPT ;  /* 0x000000040400788c */ /* 0x000fce000bf05270 */
[----:B------:R-:W-:Y:S04]  /*0080*/  STL.128 [UR5], RZ ;  /* 0x000000ffff007987 */ /* 0x000fe80008100c05 */
[----:B------:R-:W-:Y:S04]  /*0090*/  STL.128 [UR5+0x800], RZ ;  /* 0x000800ffff007987 */ /* 0x000fe80008100c05 */
        /* <DEDUP_REMOVED lines=125> */
[----:B------:R-:W-:Y:S01]  /*0870*/  STL.128 [UR5+0x1f30], RZ ;  /* 0x001f30ffff007987 */ /* 0x000fe20008100c05 */
[----:B------:R-:W-:Y:S05]  /*0880*/  BRA.U UP0, `(.L_x_0) ;  /* 0xfffffff500ec7547 */ /* 0x000fea000b83ffff */
[----:B------:R-:W0:Y:S01]  /*0890*/  S2R R3, SR_TID.X ;  /* 0x0000000000037919 */ /* 0x000e220000002100 */
[----:B------:R-:W1:Y:S01]  /*08a0*/  LDCU.64 UR12, c[0x0][0x358] ;  /* 0x00006b00ff0c77ac */ /* 0x000e620008000a00 */
[----:B------:R-:W-:Y:S01]  /*08b0*/  UMOV UR4, URZ ;  /* 0x000000ff00047c82 */ /* 0x000fe20008000000 */
[----:B0-----:R-:W-:-:S05]  /*08c0*/  LOP3.LUT R0, R3, 0xffff, RZ, 0xc0, !PT ;  /* 0x0000ffff03007812 */ /* 0x001fca00078ec0ff */
[----:B------:R-:W-:-:S05]  /*08d0*/  IMAD R0, R0, 0xccd, RZ ;  /* 0x00000ccd00007824 */ /* 0x000fca00078e02ff */
[----:B------:R-:W-:-:S04]  /*08e0*/  SHF.R.U32.HI R252, RZ, 0x10, R0 ;  /* 0x00000010fffc7819 */ /* 0x000fc80000011600 */
[----:B------:R-:W-:-:S05]  /*08f0*/  PRMT R0, R252, 0x9910, RZ ;  /* 0x00009910fc007816 */ /* 0x000fca00000000ff */
[----:B------:R-:W-:-:S05]  /*0900*/  IMAD R0, R0, 0x14, RZ ;  /* 0x0000001400007824 */ /* 0x000fca00078e02ff */
[----:B------:R-:W-:-:S04]  /*0910*/  IADD3 R0, PT, PT, RZ, -R0, RZ ;  /* 0x80000000ff007210 */ /* 0x000fc80007ffe0ff */
[----:B------:R-:W-:-:S04]  /*0920*/  PRMT R0, R0, 0x7710, RZ ;  /* 0x0000771000007816 */ /* 0x000fc800000000ff */
[----:B------:R-:W-:-:S04]  /*0930*/  IADD3 R0, PT, PT, R0, R3, RZ ;  /* 0x0000000300007210 */ /* 0x000fc80007ffe0ff */
[----:B------:R-:W-:-:S05]  /*0940*/  PRMT R0, R0, 0x9910, RZ ;  /* 0x0000991000007816 */ /* 0x000fca00000000ff */
[----:B------:R-:W-:-:S05]  /*0950*/  IMAD R0, R0, 0x34, RZ ;  /* 0x0000003400007824 */ /* 0x000fca00078e02ff */
[----:B------:R-:W-:-:S04]  /*0960*/  LOP3.LUT R0, R0, 0xffff, RZ, 0xc0, !PT ;  /* 0x0000ffff00007812 */ /* 0x000fc800078ec0ff */
[----:B------:R-:W-:-:S05]  /*0970*/  SHF.R.U32.HI R0, RZ, 0x8, R0 ;  /* 0x00000008ff007819 */ /* 0x000fca0000011600 */
[----:B-1----:R0:W-:Y:S02]  /*0980*/  STL [R1+0x2044], R0 ;  /* 0x0020440001007387 */ /* 0x0021e40000100800 */
.L_x_7:
[----:B------:R-:W1:Y:S01]  /*0990*/  S2R R2, SR_TID.X ;  /* 0x0000000000027919 */ /* 0x000e620000002100 */
[----:B------:R-:W-:Y:S01]  /*09a0*/  USHF.L.U32 UR5, UR4, 0x3, URZ ;  /* 0x0000000304057899 */ /* 0x000fe200080006ff */
[----:B0-----:R-:W-:Y:S01]  /*09b0*/  HFMA2 R0, -RZ, RZ, 0, 0 ;  /* 0x00000000ff007431 */ /* 0x001fe200000001ff */
[----:B------:R-:W0:Y:S04]  /*09c0*/  LDCU.64 UR8, c[0x0][0x380] ;  /* 0x00007000ff0877ac */ /* 0x000e280008000a00 */
[----:B------:R-:W-:Y:S02]  /*09d0*/  MOV R23, UR5 ;  /* 0x0000000500177c02 */ /* 0x000fe40008000f00 */
[C---:B-1----:R-:W-:Y:S02]  /*09e0*/  LOP3.LUT R18, R2.reuse, 0x7, RZ, 0xc0, !PT ;  /* 0x0000000702127812 */ /* 0x042fe400078ec0ff */
[----:B------:R-:W-:-:S03]  /*09f0*/  SHF.L.U32 R9, R2, 0x1, RZ ;  /* 0x0000000102097819 */ /* 0x000fc600000006ff */
[----:B------:R-:W-:-:S05]  /*0a00*/  IMAD R18, R18, 0x1e0, R23 ;  /* 0x000001e012127824 */ /* 0x000fca00078e0217 */
[----:B------:R-:W-:Y:S01]  /*0a10*/  IADD3 R20, PT, PT, R18, 0xf0, RZ ;  /* 0x000000f012147810 */ /* 0x000fe20007ffe0ff */
[----:B0-----:R-:W-:Y:S06]  /*0a20*/  BAR.SYNC.DEFER_BLOCKING 0x0 ;  /* 0x0000000000007b1d */ /* 0x001fec0000010000 */
.L_x_3:
[----:B------:R-:W-:Y:S01]  /*0a30*/  IMAD R12, R0, 0x50, R9 ;  /* 0x00000050000c7824 */ /* 0x000fe200078e0209 */
[----:B0-----:R-:W0:Y:S01]  /*0a40*/  S2R R25, SR_TID.X ;  /* 0x0000000000197919 */ /* 0x001e220000002100 */
[----:B------:R-:W-:Y:S03]  /*0a50*/  BSSY.RECONVERGENT B0, `(.L_x_1) ;  /* 0x0000065000007945 */ /* 0x000fe60003800200 */
[----:B------:R-:W-:-:S13]  /*0a60*/  ISETP.GT.U32.AND P0, PT, R12, 0x3ff, PT ;  /* 0x000003ff0c00780c */ /* 0x000fda0003f04070 */
[----:B-1----:R-:W-:Y:S05]  /*0a70*/  @P0 BRA `(.L_x_2) ;  /* 0x0000000400880947 */ /* 0x002fea0003800000 */
[C---:B0-----:R-:W-:Y:S01]  /*0a80*/  IMAD R2, R0.reuse, 0x28, R25 ;  /* 0x0000002800027824 */ /* 0x041fe200078e0219 */
[----:B------:R-:W-:Y:S02]  /*0a90*/  LEA R17, R0, R0, 0x2 ;  /* 0x0000000000117211 */ /* 0x000fe400078e10ff */
[----:B------:R-:W-:Y:S02]  /*0aa0*/  SHF.R.U32.HI R4, RZ, 0x8, R12 ;  /* 0x00000008ff047819 */ /* 0x000fe4000001160c */
[C---:B------:R-:W-:Y:S02]  /*0ab0*/  ISETP.GT.U32.AND P0, PT, R2.reuse, 0x1ff, PT ;  /* 0x000001ff0200780c */ /* 0x040fe40003f04070 */
[----:B------:R-:W-:Y:S01]  /*0ac0*/  SHF.L.U32 R22, R2, 0x4, RZ ;  /* 0x0000000402167819 */ /* 0x000fe200000006ff */
[----:B------:R-:W-:Y:S01]  /*0ad0*/  IMAD R8, R4, 0xf000, RZ ;  /* 0x0000f00004087824 */ /* 0x000fe200078e02ff */
[----:B------:R-:W-:Y:S02]  /*0ae0*/  LEA.HI R6, R25, R17, RZ, 0x1d ;  /* 0x0000001119067211 */ /* 0x000fe400078fe8ff */
[----:B------:R-:W-:-:S02]  /*0af0*/  ISETP.GT.U32.OR P3, PT, R22, 0x1fff, P0 ;  /* 0x00001fff1600780c */ /* 0x000fc40000764470 */
[----:B------:R-:W-:Y:S02]  /*0b00*/  LOP3.LUT R5, R6, 0xf, RZ, 0xc0, !PT ;  /* 0x0000000f06057812 */ /* 0x000fe400078ec0ff */
[C---:B------:R-:W-:Y:S02]  /*0b10*/  ISETP.GT.U32.OR P5, PT, R22.reuse, 0x1ffe, P0 ;  /* 0x00001ffe1600780c */ /* 0x040fe400007a4470 */
[----:B------:R-:W-:Y:S01]  /*0b20*/  ISETP.GT.U32.OR P6, PT, R22, 0x1ffd, P0 ;  /* 0x00001ffd1600780c */ /* 0x000fe200007c4470 */
[----:B------:R-:W-:-:S05]  /*0b30*/  IMAD R7, R5, 0xf00, RZ ;  /* 0x00000f0005077824 */ /* 0x000fca00078e02ff */
[----:B------:R-:W-:Y:S01]  /*0b40*/  IADD3 R7, P1, P2, R8, R18, R7 ;  /* 0x0000001208077210 */ /* 0x000fe20007a3e007 */
[----:B------:R-:W0:Y:S01]  /*0b50*/  @!P3 LDC.64 R2, c[0x0][0x380] ;  /* 0x0000e000ff02bb82 */ /* 0x000e220000000a00 */
[----:B------:R-:W-:Y:S02]  /*0b60*/  @!P3 IMAD R5, R5, 0xf00, R18 ;  /* 0x00000f000505b824 */ /* 0x000fe400078e0212 */
[----:B------:R-:W-:Y:S02]  /*0b70*/  IADD3.X R8, PT, PT, RZ, RZ, RZ, P1, P2 ;  /* 0x000000ffff087210 */ /* 0x000fe40000fe44ff */
[----:B------:R-:W-:Y:S01]  /*0b80*/  @!P3 IMAD R5, R4, 0xf000, R5 ;  /* 0x0000f0000405b824 */ /* 0x000fe200078e0205 */
[----:B------:R-:W-:-:S03]  /*0b90*/  LEA R4, P1, R7, UR8, 0x2 ;  /* 0x0000000807047c11 */ /* 0x000fc6000f8210ff */
[----:B0-----:R-:W-:Y:S01]  /*0ba0*/  @!P3 IMAD.WIDE.U32 R2, R5, 0x4, R2 ;  /* 0x000000040502b825 */ /* 0x001fe200078e0002 */
[----:B------:R-:W-:-:S04]  /*0bb0*/  LEA.HI.X R5, R7, UR9, R8, 0x2, P1 ;  /* 0x0000000907057c11 */ /* 0x000fc800088f1408 */
[----:B------:R0:W2:Y:S04]  /*0bc0*/  @!P3 LDG.E.CONSTANT R11, desc[UR12][R2.64] ;  /* 0x0000000c020bb981 */ /* 0x0000a8000c1e9900 */
[----:B------:R-:W3:Y:S04]  /*0bd0*/  @!P5 LDG.E.CONSTANT R13, desc[UR12][R4.64+0x4] ;  /* 0x0000040c040dd981 */ /* 0x000ee8000c1e9900 */
[----:B------:R-:W4:Y:S01]  /*0be0*/  @!P6 LDG.E.CONSTANT R15, desc[UR12][R4.64+0x8] ;  /* 0x0000080c040fe981 */ /* 0x000f22000c1e9900 */
[----:B------:R-:W1:Y:S01]  /*0bf0*/  S2UR UR6, SR_CgaCtaId ;  /* 0x00000000000679c3 */ /* 0x000e620000008800 */
[----:B------:R-:W-:Y:S01]  /*0c00*/  ISETP.GT.U32.OR P1, PT, R22, 0x1ff7, P0 ;  /* 0x00001ff71600780c */ /* 0x000fe20000724470 */
[----:B------:R-:W-:Y:S01]  /*0c10*/  UMOV UR5, 0x400 ;  /* 0x0000040000057882 */ /* 0x000fe20000000000 */
[----:B------:R-:W-:-:S02]  /*0c20*/  IADD3 R10, PT, PT, R9, 0x1, RZ ;  /* 0x00000001090a7810 */ /* 0x000fc40007ffe0ff */
[----:B------:R-:W-:Y:S02]  /*0c30*/  SHF.L.U32 R7, R25, 0x6, RZ ;  /* 0x0000000619077819 */ /* 0x000fe400000006ff */
[----:B0-----:R-:W-:Y:S02]  /*0c40*/  IADD3 R2, PT, PT, R12, 0x1, RZ ;  /* 0x000000010c027810 */ /* 0x001fe40007ffe0ff */
[----:B------:R-:W-:Y:S02]  /*0c50*/  LOP3.LUT R3, R10, 0xf, RZ, 0xc0, !PT ;  /* 0x0000000f0a037812 */ /* 0x000fe400078ec0ff */
[----:B------:R-:W-:Y:S02]  /*0c60*/  LOP3.LUT R8, R7, 0x1c0, RZ, 0xc0, !PT ;  /* 0x000001c007087812 */ /* 0x000fe400078ec0ff */
[----:B------:R-:W-:Y:S01]  /*0c70*/  SHF.L.U32 R7, R22, 0x2, RZ ;  /* 0x0000000216077819 */ /* 0x000fe200000006ff */
[----:B------:R-:W-:Y:S01]  /*0c80*/  IMAD R16, R3, 0xf0, R23 ;  /* 0x000000f003107824 */ /* 0x000fe200078e0217 */
[----:B------:R-:W-:-:S02]  /*0c90*/  LEA.HI R12, R10, R17, RZ, 0x1c ;  /* 0x000000110a0c7211 */ /* 0x000fc400078fe0ff */
[----:B------:R-:W-:Y:S02]  /*0ca0*/  SHF.R.U32.HI R14, RZ, 0x8, R2 ;  /* 0x00000008ff0e7819 */ /* 0x000fe40000011602 */
[----:B------:R-:W0:Y:S01]  /*0cb0*/  @!P1 LDC.64 R2, c[0x0][0x380] ;  /* 0x0000e000ff029b82 */ /* 0x000e220000000a00 */
[----:B------:R-:W-:Y:S02]  /*0cc0*/  LOP3.LUT R7, R8, 0x6000, R7, 0xf8, !PT ;  /* 0x0000600008077812 */ /* 0x000fe400078ef807 */
[----:B------:R-:W-:Y:S01]  /*0cd0*/  SHF.L.U32 R6, R6, 0x9, RZ ;  /* 0x0000000906067819 */ /* 0x000fe200000006ff */
[----:B-1----:R-:W-:Y:S01]  /*0ce0*/  ULEA UR5, UR6, UR5, 0x18 ;  /* 0x0000000506057291 */ /* 0x002fe2000f8ec0ff */
[----:B------:R-:W-:Y:S02]  /*0cf0*/  LOP3.LUT R17, R12, 0xf, RZ, 0xc0, !PT ;  /* 0x0000000f0c117812 */ /* 0x000fe400078ec0ff */
[----:B------:R-:W-:Y:S01]  /*0d00*/  LOP3.LUT R8, R7, 0x1e00, R6, 0xf8, !PT ;  /* 0x00001e0007087812 */ /* 0x000fe200078ef806 */
[----:B------:R-:W-:Y:S01]  /*0d10*/  IMAD R7, R14, 0xf000, RZ ;  /* 0x0000f0000e077824 */ /* 0x000fe200078e02ff */
[----:B------:R-:W-:Y:S01]  /*0d20*/  ISETP.GT.U32.OR P2, PT, R22, 0x1ffc, P0 ;  /* 0x00001ffc1600780c */ /* 0x000fe20000744470 */
[----:B------:R-:W-:-:S03]  /*0d30*/  IMAD R6, R17, 0xf00, RZ ;  /* 0x00000f0011067824 */ /* 0x000fc600078e02ff */
[----:B--2---:R-:W-:Y:S02]  /*0d40*/  @!P3 STS [R8+UR5], R11 ;  /* 0x0000000b0800b988 */ /* 0x004fe40008000805 */
[----:B------:R-:W-:Y:S01]  /*0d50*/  IADD3 R16, P3, P4, R7, R16, R6 ;  /* 0x0000001007107210 */ /* 0x000fe20007c7e006 */
[----:B------:R-:W-:Y:S01]  /*0d60*/  @!P1 IMAD R7, R17, 0xf00, R20 ;  /* 0x00000f0011079824 */ /* 0x000fe200078e0214 */
[----:B---3--:R1:W-:Y:S02]  /*0d70*/  @!P5 STS [R8+UR5+0x4], R13 ;  /* 0x0000040d0800d988 */ /* 0x0083e40008000805 */
[----:B------:R-:W-:Y:S02]  /*0d80*/  IADD3.X R21, PT, PT, RZ, RZ, RZ, P3, P4 ;  /* 0x000000ffff157210 */ /* 0x000fe40001fe84ff */
[C---:B------:R-:W-:Y:S01]  /*0d90*/  ISETP.GT.U32.OR P5, PT, R22.reuse, 0x1ffa, P0 ;  /* 0x00001ffa1600780c */ /* 0x040fe200007a4470 */
[----:B----4-:R2:W-:Y:S01]  /*0da0*/  @!P6 STS [R8+UR5+0x8], R15 ;  /* 0x0000080f0800e988 */ /* 0x0105e20008000805 */
[----:B------:R-:W-:-:S02]  /*0db0*/  ISETP.GT.U32.OR P6, PT, R22, 0x1ffb, P0 ;  /* 0x00001ffb1600780c */ /* 0x000fc400007c4470 */
[C---:B------:R-:W-:Y:S01]  /*0dc0*/  ISETP.GT.U32.OR P4, PT, R22.reuse, 0x1ff9, P0 ;  /* 0x00001ff91600780c */ /* 0x040fe20000784470 */
[----:B------:R-:W3:Y:S01]  /*0dd0*/  @!P2 LDG.E.CONSTANT R17, desc[UR12][R4.64+0xc] ;  /* 0x00000c0c0411a981 */ /* 0x000ee2000c1e9900 */
[----:B------:R-:W-:Y:S01]  /*0de0*/  ISETP.GT.U32.OR P3, PT, R22, 0x1ff8, P0 ;  /* 0x00001ff81600780c */ /* 0x000fe20000764470 */
[----:B------:R-:W-:-:S04]  /*0df0*/  @!P1 IMAD R7, R14, 0xf000, R7 ;  /* 0x0000f0000e079824 */ /* 0x000fc800078e0207 */
[----:B0-----:R-:W-:Y:S02]  /*0e00*/  @!P1 IMAD.WIDE.U32 R2, R7, 0x4, R2 ;  /* 0x0000000407029825 */ /* 0x001fe400078e0002 */
[----:B-1----:R-:W4:Y:S04]  /*0e10*/  @!P5 LDG.E.CONSTANT R13, desc[UR12][R4.64+0x14] ;  /* 0x0000140c040dd981 */ /* 0x002f28000c1e9900 */
[----:B------:R-:W5:Y:S04]  /*0e20*/  @!P6 LDG.E.CONSTANT R11, desc[UR12][R4.64+0x10] ;  /* 0x0000100c040be981 */ /* 0x000f68000c1e9900 */
[----:B--2---:R-:W2:Y:S04]  /*0e30*/  @!P4 LDG.E.CONSTANT R15, desc[UR12][R4.64+0x18] ;  /* 0x0000180c040fc981 */ /* 0x004ea8000c1e9900 */
[----:B------:R-:W2:Y:S04]  /*0e40*/  @!P3 LDG.E.CONSTANT R19, desc[UR12][R4.64+0x1c] ;  /* 0x00001c0c0413b981 */ /* 0x000ea8000c1e9900 */
[----:B------:R-:W2:Y:S01]  /*0e50*/  @!P1 LDG.E.CONSTANT R2, desc[UR12][R2.64] ;  /* 0x0000000c02029981 */ /* 0x000ea2000c1e9900 */
[----:B------:R-:W-:-:S02]  /*0e60*/  SHF.L.U32 R12, R12, 0x7, RZ ;  /* 0x000000070c0c7819 */ /* 0x000fc400000006ff */
[----:B------:R-:W-:Y:S02]  /*0e70*/  SHF.L.U32 R7, R10, 0x3, RZ ;  /* 0x000000030a077819 */ /* 0x000fe400000006ff */
[----:B------:R-:W-:-:S04]  /*0e80*/  LOP3.LUT R12, R12, 0x780, RZ, 0xc0, !PT ;  /* 0x000007800c0c7812 */ /* 0x000fc800078ec0ff */
[----:B------:R-:W-:Y:S02]  /*0e90*/  LOP3.LUT R12, R12, 0x78, R7, 0xf8, !PT ;  /* 0x000000780c0c7812 */ /* 0x000fe400078ef807 */
[----:B------:R-:W-:-:S04]  /*0ea0*/  IADD3 R7, PT, PT, R22, 0x8, RZ ;  /* 0x0000000816077810 */ /* 0x000fc80007ffe0ff */
[----:B------:R-:W-:Y:S01]  /*0eb0*/  LOP3.LUT R12, R12, 0x1800, R7, 0xf8, !PT ;  /* 0x000018000c0c7812 */ /* 0x000fe200078ef807 */
[----:B---3--:R-:W-:Y:S01]  /*0ec0*/  @!P2 STS [R8+UR5+0xc], R17 ;  /* 0x00000c110800a988 */ /* 0x008fe20008000805 */
[----:B------:R-:W-:-:S04]  /*0ed0*/  LEA R6, P2, R16, UR8, 0x2 ;  /* 0x0000000810067c11 */ /* 0x000fc8000f8410ff */
[----:B------:R-:W-:Y:S02]  /*0ee0*/  LEA.HI.X R7, R16, UR9, R21, 0x2, P2 ;  /* 0x0000000910077c11 */ /* 0x000fe400090f1415 */
[----:B------:R-:W-:Y:S01]  /*0ef0*/  LEA R21, R12, UR5, 0x2 ;  /* 0x000000050c157c11 */ /* 0x000fe2000f8e10ff */
[----:B----4-:R-:W-:Y:S01]  /*0f00*/  @!P5 STS [R8+UR5+0x14], R13 ;  /* 0x0000140d0800d988 */ /* 0x010fe20008000805 */
[----:B------:R-:W-:-:S03]  /*0f10*/  ISETP.GT.U32.OR P5, PT, R22, 0x1ff5, P0 ;  /* 0x00001ff51600780c */ /* 0x000fc600007a4470 */
[----:B-----5:R-:W-:Y:S01]  /*0f20*/  @!P6 STS [R8+UR5+0x10], R11 ;  /* 0x0000100b0800e988 */ /* 0x020fe20008000805 */
[----:B------:R-:W-:-:S03]  /*0f30*/  ISETP.GT.U32.OR P6, PT, R22, 0x1ff6, P0 ;  /* 0x00001ff61600780c */ /* 0x000fc600007c4470 */
[----:B--2---:R-:W-:Y:S01]  /*0f40*/  @!P4 STS [R8+UR5+0x18], R15 ;  /* 0x0000180f0800c988 */ /* 0x004fe20008000805 */
[----:B------:R-:W-:-:S03]  /*0f50*/  ISETP.GT.U32.OR P4, PT, R22, 0x1ff4, P0 ;  /* 0x00001ff41600780c */ /* 0x000fc60000784470 */
[----:B------:R0:W-:Y:S01]  /*0f60*/  @!P3 STS [R8+UR5+0x1c], R19 ;  /* 0x00001c130800b988 */ /* 0x0001e20008000805 */
[C---:B------:R-:W-:Y:S02]  /*0f70*/  ISETP.GT.U32.OR P3, PT, R22.reuse, 0x1ff3, P0 ;  /* 0x00001ff31600780c */ /* 0x040fe40000764470 */
[C---:B------:R-:W-:Y:S01]  /*0f80*/  ISETP.GT.U32.OR P2, PT, R22.reuse, 0x1ff2, P0 ;  /* 0x00001ff21600780c */ /* 0x040fe20000744470 */
[----:B------:R1:W-:Y:S01]  /*0f90*/  @!P1 STS [R21], R2 ;  /* 0x0000000215009388 */ /* 0x0003e20000000800 */
[C---:B------:R-:W-:Y:S02]  /*0fa0*/  ISETP.GT.U32.OR P1, PT, R22.reuse, 0x1ff1, P0 ;  /* 0x00001ff11600780c */ /* 0x040fe40000724470 */
[----:B------:R-:W-:Y:S01]  /*0fb0*/  ISETP.GT.U32.OR P0, PT, R22, 0x1ff0, P0 ;  /* 0x00001ff01600780c */ /* 0x000fe20000704470 */
[----:B------:R-:W2:Y:S04]  /*0fc0*/  @!P6 LDG.E.CONSTANT R3, desc[UR12][R6.64+0x4] ;  /* 0x0000040c0603e981 */ /* 0x000ea8000c1e9900 */
[----:B------:R-:W3:Y:S04]  /*0fd0*/  @!P5 LDG.E.CONSTANT R4, desc[UR12][R6.64+0x8] ;  /* 0x0000080c0604d981 */ /* 0x000ee8000c1e9900 */
[----:B------:R-:W4:Y:S04]  /*0fe0*/  @!P4 LDG.E.CONSTANT R5, desc[UR12][R6.64+0xc] ;  /* 0x00000c0c0605c981 */ /* 0x000f28000c1e9900 */
[----:B0-----:R-:W5:Y:S04]  /*0ff0*/  @!P3 LDG.E.CONSTANT R8, desc[UR12][R6.64+0x10] ;  /* 0x0000100c0608b981 */ /* 0x001f68000c1e9900 */
[----:B-1----:R-:W5:Y:S04]  /*1000*/  @!P2 LDG.E.CONSTANT R2, desc[UR12][R6.64+0x14] ;  /* 0x0000140c0602a981 */ /* 0x002f68000c1e9900 */
[----:B------:R-:W5:Y:S04]  /*1010*/  @!P1 LDG.E.CONSTANT R10, desc[UR12][R6.64+0x18] ;  /* 0x0000180c060a9981 */ /* 0x000f68000c1e9900 */
[----:B------:R-:W5:Y:S04]  /*1020*/  @!P0 LDG.E.CONSTANT R11, desc[UR12][R6.64+0x1c] ;  /* 0x00001c0c060b8981 */ /* 0x000f68000c1e9900 */
[----:B--2---:R1:W-:Y:S04]  /*1030*/  @!P6 STS [R21+0x4], R3 ;  /* 0x000004031500e388 */ /* 0x0043e80000000800 */
[----:B---3--:R1:W-:Y:S04]  /*1040*/  @!P5 STS [R21+0x8], R4 ;  /* 0x000008041500d388 */ /* 0x0083e80000000800 */
[----:B----4-:R1:W-:Y:S04]  /*1050*/  @!P4 STS [R21+0xc], R5 ;  /* 0x00000c051500c388 */ /* 0x0103e80000000800 */
[----:B-----5:R1:W-:Y:S04]  /*1060*/  @!P3 STS [R21+0x10], R8 ;  /* 0x000010081500b388 */ /* 0x0203e80000000800 */
[----:B------:R1:W-:Y:S04]  /*1070*/  @!P2 STS [R21+0x14], R2 ;  /* 0x000014021500a388 */ /* 0x0003e80000000800 */
[----:B------:R1:W-:Y:S04]  /*1080*/  @!P1 STS [R21+0x18], R10 ;  /* 0x0000180a15009388 */ /* 0x0003e80000000800 */
[----:B------:R1:W-:Y:S02]  /*1090*/  @!P0 STS [R21+0x1c], R11 ;  /* 0x00001c0b15008388 */ /* 0x0003e40000000800 */
.L_x_2:
[----:B------:R-:W-:Y:S05]  /*10a0*/  BSYNC.RECONVERGENT B0 ;  /* 0x0000000000007941 */ /* 0x000fea0003800200 */
.L_x_1:
[----:B------:R-:W-:-:S04]  /*10b0*/  IADD3 R0, PT, PT, R0, 0x1, RZ ;  /* 0x0000000100007810 */ /* 0x000fc80007ffe0ff */
[----:B------:R-:W-:-:S13]  /*10c0*/  ISETP.NE.AND P0, PT, R0, 0xd, PT ;  /* 0x0000000d0000780c */ /* 0x000fda0003f05270 */
[----:B------:R-:W-:Y:S05]  /*10d0*/  @P0 BRA `(.L_x_3) ;  /* 0xfffffff800540947 */ /* 0x000fea000383ffff */
[----:B-1----:R-:W1:Y:S01]  /*10e0*/  LDC.64 R2, c[0x0][0x388] ;  /* 0x0000e200ff027b82 */ /* 0x002e620000000a00 */
[----:B------:R-:W-:-:S05]  /*10f0*/  MOV R5, UR4 ;  /* 0x0000000400057c02 */ /* 0x000fca0008000f00 */
[----:B0-----:R-:W-:-:S04]  /*1100*/  IMAD R5, R5, 0x280, R25 ;  /* 0x0000028005057824 */ /* 0x001fc800078e0219 */
[----:B-1----:R-:W-:-:S05]  /*1110*/  IMAD.WIDE.U32 R2, R5, 0x4, R2 ;  /* 0x0000000405027825 */ /* 0x002fca00078e0002 */
[----:B------:R-:W2:Y:S04]  /*1120*/  LDG.E.CONSTANT R0, desc[UR12][R2.64] ;  /* 0x0000000c02007981 */ /* 0x000ea8000c1e9900 */
[----:B------:R-:W3:Y:S04]  /*1130*/  LDG.E.CONSTANT R4, desc[UR12][R2.64+0xa0] ;  /* 0x0000a00c02047981 */ /* 0x000ee8000c1e9900 */
[----:B------:R-:W4:Y:S04]  /*1140*/  LDG.E.CONSTANT R6, desc[UR12][R2.64+0x140] ;  /* 0x0001400c02067981 */ /* 0x000f28000c1e9900 */
[----:B------:R-:W5:Y:S04]  /*1150*/  LDG.E.CONSTANT R8, desc[UR12][R2.64+0x1e0] ;  /* 0x0001e00c02087981 */ /* 0x000f68000c1e9900 */
        /* <DEDUP_REMOVED lines=11> */
[----:B------:R-:W5:Y:S01]  /*1210*/  LDG.E.CONSTANT R32, desc[UR12][R2.64+0x960] ;  /* 0x0009600c02207981 */ /* 0x000f62000c1e9900 */
[----:B------:R-:W0:Y:S01]  /*1220*/  S2UR UR6, SR_CgaCtaId ;  /* 0x00000000000679c3 */ /* 0x000e220000008800 */
[----:B------:R-:W-:-:S02]  /*1230*/  UMOV UR5, 0x400 ;  /* 0x0000040000057882 */ /* 0x000fc40000000000 */
[----:B------:R-:W-:-:S04]  /*1240*/  UIADD3 UR5, UPT, UPT, UR5, 0x8000, URZ ;  /* 0x0000800005057890 */ /* 0x000fc8000fffe0ff */
[----:B0-----:R-:W-:-:S06]  /*1250*/  ULEA UR5, UR6, UR5, 0x18 ;  /* 0x0000000506057291 */ /* 0x001fcc000f8ec0ff */
[----:B------:R-:W-:Y:S01]  /*1260*/  LEA R5, R25, UR5, 0x2 ;  /* 0x0000000519057c11 */ /* 0x000fe2000f8e10ff */
[----:B------:R-:W-:-:S04]  /*1270*/  UMOV UR5, URZ ;  /* 0x000000ff00057c82 */ /* 0x000fc80008000000 */
[----:B--2---:R0:W-:Y:S04]  /*1280*/  STS [R5], R0 ;  /* 0x0000000005007388 */ /* 0x0041e80000000800 */
[----:B---3--:R0:W-:Y:S04]  /*1290*/  STS [R5+0xa0], R4 ;  /* 0x0000a00405007388 */ /* 0x0081e80000000800 */
[----:B----4-:R0:W-:Y:S04]  /*12a0*/  STS [R5+0x140], R6 ;  /* 0x0001400605007388 */ /* 0x0101e80000000800 */
[----:B-----5:R0:W-:Y:S04]  /*12b0*/  STS [R5+0x1e0], R8 ;  /* 0x0001e00805007388 */ /* 0x0201e80000000800 */
[----:B------:R0:W-:Y:S04]  /*12c0*/  STS [R5+0x280], R10 ;  /* 0x0002800a05007388 */ /* 0x0001e80000000800 */
        /* <DEDUP_REMOVED lines=10> */
[----:B------:R0:W-:Y:S01]  /*1370*/  STS [R5+0x960], R32 ;  /* 0x0009602005007388 */ /* 0x0001e20000000800 */
[----:B------:R-:W-:Y:S06]  /*1380*/  BAR.SYNC.DEFER_BLOCKING 0x0 ;  /* 0x0000000000007b1d */ /* 0x000fec0000010000 */
.L_x_6:
[----:B------:R-:W-:Y:S01]  /*1390*/  UPLOP3.LUT UP0, UPT, UPT, UPT, UPT, 0x80, 0x8 ;  /* 0x000000000008789c */ /* 0x000fe20003f0f070 */
[----:B------:R-:W-:-:S10]  /*13a0*/  UMOV UR6, URZ ;  /* 0x000000ff00067c82 */ /* 0x000fd40008000000 */
.L_x_5:
[----:B------:R-:W-:-:S04]  /*13b0*/  ULEA UR7, UR5, UR6, 0x4 ;  /* 0x0000000605077291 */ /* 0x000fc8000f8e20ff */
[----:B------:R-:W-:-:S09]  /*13c0*/  ULEA UR7, UR7, UR11, 0x2 ;  /* 0x0000000b07077291 */ /* 0x000fd2000f8e10ff */
[----:B0-----:R-:W2:Y:S04]  /*13d0*/  LDL.128 R16, [UR7] ;  /* 0x00000007ff107983 */ /* 0x001ea80008100c00 */
[----:B------:R-:W3:Y:S04]  /*13e0*/  LDL.128 R12, [UR7+0x400] ;  /* 0x00040007ff0c7983 */ /* 0x000ee80008100c00 */
[----:B------:R-:W4:Y:S04]  /*13f0*/  LDL.128 R8, [UR7+0x800] ;  /* 0x00080007ff087983 */ /* 0x000f280008100c00 */
[----:B------:R-:W4:Y:S01]  /*1400*/  LDL.128 R4, [UR7+0x1000] ;  /* 0x00100007ff047983 */ /* 0x000f220008100c00 */
[----:B------:R-:W0:Y:S01]  /*1410*/  S2R R2, SR_TID.X ;  /* 0x0000000000027919 */ /* 0x000e220000002100 */
[----:B------:R-:W-:-:S02]  /*1420*/  UPLOP3.LUT UP1, UPT, UPT, UPT, UP0, 0x80, 0x8 ;  /* 0x000000000008789c */ /* 0x000fc40003f2f000 */
[----:B------:R-:W5:Y:S04]  /*1430*/  LDL.128 R212, [UR7+0x1800] ;  /* 0x00180007ffd47983 */ /* 0x000f680008100c00 */
[----:B------:R-:W5:Y:S04]  /*1440*/  LDL.128 R224, [UR7+0x10] ;  /* 0x00001007ffe07983 */ /* 0x000f680008100c00 */
[----:B------:R-:W5:Y:S04]  /*1450*/  LDL.128 R220, [UR7+0x810] ;  /* 0x00081007ffdc7983 */ /* 0x000f680008100c00 */
[----:B------:R-:W5:Y:S04]  /*1460*/  LDL.128 R216, [UR7+0x1010] ;  /* 0x00101007ffd87983 */ /* 0x000f680008100c00 */
[----:B------:R-:W5:Y:S04]  /*1470*/  LDL.128 R208, [UR7+0x1810] ;  /* 0x00181007ffd07983 */ /* 0x000f680008100c00 */
[----:B------:R-:W5:Y:S04]  /*1480*/  LDL.128 R204, [UR7+0x100] ;  /* 0x00010007ffcc7983 */ /* 0x000f680008100c00 */
[----:B------:R-:W5:Y:S01]  /*1490*/  LDL.128 R196, [UR7+0x900] ;  /* 0x00090007ffc47983 */ /* 0x000f620008100c00 */
[----:B0-----:R-:W-:-:S03]  /*14a0*/  LOP3.LUT R0, R2, 0xffff, RZ, 0xc0, !PT ;  /* 0x0000ffff02007812 */ /* 0x001fc600078ec0ff */
[----:B------:R-:W5:Y:S02]  /*14b0*/  LDL.128 R188, [UR7+0x1100] ;  /* 0x00110007ffbc7983 */ /* 0x000f640008100c00 */
[----:B------:R-:W-:Y:S02]  /*14c0*/  IMAD R0, R0, 0x3334, RZ ;  /* 0x0000333400007824 */ /* 0x000fe400078e02ff */
[----:B------:R-:W5:Y:S03]  /*14d0*/  LDL.128 R180, [UR7+0x1900] ;  /* 0x00190007ffb47983 */ /* 0x000f660008100c00 */
[----:B------:R-:W-:Y:S01]  /*14e0*/  SHF.R.U32.HI R0, RZ, 0x10, R0 ;  /* 0x00000010ff007819 */ /* 0x000fe20000011600 */
[----:B------:R-:W5:Y:S03]  /*14f0*/  LDL.128 R200, [UR7+0x110] ;  /* 0x00011007ffc87983 */ /* 0x000f660008100c00 */
[----:B------:R-:W-:Y:S01]  /*1500*/  PRMT R0, R0, 0x9910, RZ ;  /* 0x0000991000007816 */ /* 0x000fe200000000ff */
[----:B------:R-:W5:Y:S03]  /*1510*/  LDL.128 R192, [UR7+0x910] ;  /* 0x00091007ffc07983 */ /* 0x000f660008100c00 */
[----:B------:R-:W-:Y:S01]  /*1520*/  LEA R0, R0, R0, 0x2 ;  /* 0x0000000000007211 */ /* 0x000fe200078e10ff */
[----:B------:R-:W5:Y:S03]  /*1530*/  LDL.128 R184, [UR7+0x1110] ;  /* 0x00111007ffb87983 */ /* 0x000f660008100c00 */
[----:B------:R-:W-:Y:S01]  /*1540*/  IADD3 R0, PT, PT, RZ, -R0, RZ ;  /* 0x80000000ff007210 */ /* 0x000fe20007ffe0ff */
[----:B------:R-:W5:Y:S03]  /*1550*/  LDL.128 R176, [UR7+0x1910] ;  /* 0x00191007ffb07983 */ /* 0x000f660008100c00 */
[----:B------:R-:W-:Y:S01]  /*1560*/  PRMT R0, R0, 0x7710, RZ ;  /* 0x0000771000007816 */ /* 0x000fe200000000ff */
[----:B------:R-:W5:Y:S03]  /*1570*/  LDL.128 R172, [UR7+0x200] ;  /* 0x00020007ffac7983 */ /* 0x000f660008100c00 */
[----:B------:R-:W-:Y:S01]  /*1580*/  IADD3 R0, PT, PT, R0, R2, RZ ;  /* 0x0000000200007210 */ /* 0x000fe20007ffe0ff */
[----:B------:R-:W5:Y:S03]  /*1590*/  LDL.128 R164, [UR7+0xa00] ;  /* 0x000a0007ffa47983 */ /* 0x000f660008100c00 */
[----:B------:R-:W-:Y:S01]  /*15a0*/  SHF.L.U32 R0, R0, 0x4, RZ ;  /* 0x0000000400007819 */ /* 0x000fe200000006ff */
[----:B------:R-:W5:Y:S03]  /*15b0*/  LDL.128 R156, [UR7+0x1200] ;  /* 0x00120007ff9c7983 */ /* 0x000f660008100c00 */
[----:B------:R-:W-:Y:S01]  /*15c0*/  LOP3.LUT R0, R0, 0xffff, RZ, 0xc0, !PT ;  /* 0x0000ffff00007812 */ /* 0x000fe200078ec0ff */
[----:B------:R-:W5:Y:S03]  /*15d0*/  LDL.128 R148, [UR7+0x1a00] ;  /* 0x001a0007ff947983 */ /* 0x000f660008100c00 */
[----:B------:R-:W-:Y:S01]  /*15e0*/  IADD3 R0, PT, PT, R0, UR6, RZ ;  /* 0x0000000600007c10 */ /* 0x000fe2000fffe0ff */
[----:B------:R-:W5:Y:S04]  /*15f0*/  LDL.128 R168, [UR7+0x210] ;  /* 0x00021007ffa87983 */ /* 0x000f680008100c00 */
[----:B------:R-:W-:Y:S04]  /*1600*/  STL [R1+0x2040], R0 ;  /* 0x0020400001007387 */ /* 0x000fe80000100800 */
[----:B------:R-:W5:Y:S04]  /*1610*/  LDL.128 R160, [UR7+0xa10] ;  /* 0x000a1007ffa07983 */ /* 0x000f680008100c00 */
        /* <DEDUP_REMOVED lines=37> */
[----:B--2---:R0:W-:Y:S04]  /*1870*/  STL.128 [R1+0x2030], R16 ;  /* 0x0020301001007387 */ /* 0x0041e80000100c00 */
[----:B---3--:R1:W-:Y:S04]  /*1880*/  STL.128 [R1+0x2020], R12 ;  /* 0x0020200c01007387 */ /* 0x0083e80000100c00 */
[----:B----4-:R2:W-:Y:S04]  /*1890*/  STL.128 [R1+0x2010], R8 ;  /* 0x0020100801007387 */ /* 0x0105e80000100c00 */
[----:B------:R3:W-:Y:S04]  /*18a0*/  STL.128 [R1+0x2000], R4 ;  /* 0x0020000401007387 */ /* 0x0007e80000100c00 */
[----:B0-----:R-:W5:Y:S04]  /*18b0*/  LDL.128 R16, [UR7+0x700] ;  /* 0x00070007ff107983 */ /* 0x001f680008100c00 */
[----:B-1----:R-:W5:Y:S04]  /*18c0*/  LDL.128 R12, [UR7+0x710] ;  /* 0x00071007ff0c7983 */ /* 0x002f680008100c00 */
[----:B--2---:R-:W5:Y:S04]  /*18d0*/  LDL.128 R8, [UR7+0xf00] ;  /* 0x000f0007ff087983 */ /* 0x004f680008100c00 */
[----:B---3--:R-:W5:Y:S01]  /*18e0*/  LDL.128 R4, [UR7+0xf10] ;  /* 0x000f1007ff047983 */ /* 0x008f620008100c00 */
[----:B------:R-:W-:-:S05]  /*18f0*/  UMOV UR7, URZ ;  /* 0x000000ff00077c82 */ /* 0x000fca0008000000 */
.L_x_4:
[----:B------:R-:W2:Y:S04]  /*1900*/  LDL R0, [R1+0x2044] ;  /* 0x0020440001007983 */ /* 0x000ea80000100800 */
[----:B------:R-:W3:Y:S01]  /*1910*/  LDL R3, [R1+0x2040] ;  /* 0x0020400001037983 */ /* 0x000ee20000100800 */
[----:B------:R-:W0:Y:S01]  /*1920*/  S2UR UR10, SR_CgaCtaId ;  /* 0x00000000000a79c3 */ /* 0x000e220000008800 */
[----:B------:R-:W-:Y:S01]  /*1930*/  SHF.L.U32 R2, R252, 0x9, RZ ;  /* 0x00000009fc027819 */ /* 0x000fe200000006ff */
[----:B------:R-:W-:Y:S01]  /*1940*/  UMOV UR8, 0x400 ;  /* 0x0000040000087882 */ /* 0x000fe20000000000 */
[----:B-----5:R1:W-:Y:S01]  /*1950*/  STL [R1+0x2080], R232 ;  /* 0x002080e801007387 */ /* 0x0203e20000100800 */
[----:B------:R-:W-:Y:S01]  /*1960*/  UIADD3 UR9, UPT, UPT, UR8, 0x8000, URZ ;  /* 0x0000800008097890 */ /* 0x000fe2000fffe0ff */
[----:B------:R-:W-:-:S02]  /*1970*/  LOP3.LUT R2, R2, 0xffff, RZ, 0xc0, !PT ;  /* 0x0000ffff02027812 */ /* 0x000fc400078ec0ff */
[----:B------:R4:W-:Y:S04]  /*1980*/  STL [R1+0x207c], R241 ;  /* 0x00207cf101007387 */ /* 0x0009e80000100800 */
[----:B------:R0:W-:Y:S04]  /*1990*/  STL [R1+0x2078], R233 ;  /* 0x002078e901007387 */ /* 0x0001e80000100800 */
[----:B------:R0:W-:Y:S04]  /*19a0*/  STL [R1+0x2074], R242 ;  /* 0x002074f201007387 */ /* 0x0001e80000100800 */
[----:B-1----:R-:W3:Y:S04]  /*19b0*/  LDL.LU R232, [R1+0x2030] ;  /* 0x0020300001e87983 */ /* 0x002ee80000300800 */
[----:B----4-:R-:W4:Y:S01]  /*19c0*/  LDL.LU R241, [R1+0x2034] ;  /* 0x0020340001f17983 */ /* 0x010f220000300800 */
[----:B0-----:R-:W-:-:S03]  /*19d0*/  ULEA UR8, UR10, UR8, 0x18 ;  /* 0x000000080a087291 */ /* 0x001fc6000f8ec0ff */
[----:B------:R-:W4:Y:S04]  /*19e0*/  LDL.LU R233, [R1+0x2038] ;  /* 0x0020380001e97983 */ /* 0x000f280000300800 */
[----:B------:R-:W4:Y:S04]  /*19f0*/  LDL.LU R242, [R1+0x203c] ;  /* 0x00203c0001f27983 */ /* 0x000f280000300800 */
[----:B------:R0:W-:Y:S04]  /*1a00*/  STL [R1+0x2070], R234 ;  /* 0x002070ea01007387 */ /* 0x0001e80000100800 */
[----:B------:R1:W-:Y:S04]  /*1a10*/  STL [R1+0x206c], R243 ;  /* 0x00206cf301007387 */ /* 0x0003e80000100800 */
[----:B------:R1:W-:Y:S04]  /*1a20*/  STL [R1+0x2068], R228 ;  /* 0x002068e401007387 */ /* 0x0003e80000100800 */
[----:B------:R1:W-:Y:S04]  /*1a30*/  STL [R1+0x2064], R229 ;  /* 0x002064e501007387 */ /* 0x0003e80000100800 */
[----:B0-----:R-:W4:Y:S04]  /*1a40*/  LDL.LU R234, [R1+0x2010] ;  /* 0x0020100001ea7983 */ /* 0x001f280000300800 */
[----:B-1----:R-:W4:Y:S04]  /*1a50*/  LDL.LU R243, [R1+0x2014] ;  /* 0x0020140001f37983 */ /* 0x002f280000300800 */
        /* <DEDUP_REMOVED lines=9> */
[----:B------:R-:W4:Y:S01]  /*1af0*/  LDL.LU R236, [R1+0x200c] ;  /* 0x00200c0001ec7983 */ /* 0x000f220000300800 */
[----:B------:R-:W-:-:S03]  /*1b00*/  ULEA UR9, UR10, UR9, 0x18 ;  /* 0x000000090a097291 */ /* 0x000fc6000f8ec0ff */
[----:B------:R0:W-:Y:S04]  /*1b10*/  STL [R1+0x2050], R237 ;  /* 0x002050ed01007387 */ /* 0x0001e80000100800 */
[----:B------:R1:W-:Y:S04]  /*1b20*/  STL [R1+0x204c], R238 ;  /* 0x00204cee01007387 */ /* 0x0003e80000100800 */
[----:B------:R1:W-:Y:S04]  /*1b30*/  STL [R1+0x2048], R239 ;  /* 0x002048ef01007387 */ /* 0x0003e80000100800 */
[----:B0-----:R-:W4:Y:S04]  /*1b40*/  LDL.LU R237, [R1+0x2020] ;  /* 0x0020200001ed7983 */ /* 0x001f280000300800 */
[----:B-1----:R-:W4:Y:S04]  /*1b50*/  LDL.LU R238, [R1+0x2024] ;  /* 0x0020240001ee7983 */ /* 0x002f280000300800 */
[----:B------:R-:W4:Y:S01]  /*1b60*/  LDL.LU R239, [R1+0x2028] ;  /* 0x0020280001ef7983 */ /* 0x000f220000300800 */
[----:B--2---:R-:W-:-:S04]  /*1b70*/  SHF.L.U32 R0, R0, 0x5, RZ ;  /* 0x0000000500007819 */ /* 0x004fc800000006ff */
[----:B------:R-:W-:Y:S02]  /*1b80*/  LOP3.LUT R2, R2, 0xe0, R0, 0xf8, !PT ;  /* 0x000000e002027812 */ /* 0x000fe400078ef800 */
[----:B------:R-:W-:-:S04]  /*1b90*/  MOV R0, UR5 ;  /* 0x0000000500007c02 */ /* 0x000fc80008000f00 */
[----:B------:R-:W-:Y:S02]  /*1ba0*/  LEA R2, R0, R2, 0x3 ;  /* 0x0000000200027211 */ /* 0x000fe400078e18ff */
[----:B------:R-:W-:-:S05]  /*1bb0*/  MOV R0, UR7 ;  /* 0x0000000700007c02 */ /* 0x000fca0008000f00 */
[----:B---3--:R-:W-:Y:S01]  /*1bc0*/  IMAD R3, R0, 0x50, R3 ;  /* 0x0000005000037824 */ /* 0x008fe200078e0203 */
[----:B------:R-:W-:-:S04]  /*1bd0*/  IADD3 R0, PT, PT, R2, UR7, RZ ;  /* 0x0000000702007c10 */ /* 0x000fc8000fffe0ff */
[----:B------:R-:W-:Y:S02]  /*1be0*/  LEA R0, R0, UR8, 0x2 ;  /* 0x0000000800007c11 */ /* 0x000fe4000f8e10ff */
[----:B------:R-:W-:-:S03]  /*1bf0*/  LEA R3, R3, UR9, 0x2 ;  /* 0x0000000903037c11 */ /* 0x000fc6000f8e10ff */
[----:B------:R-:W-:Y:S04]  /*1c00*/  LDS R2, [R0] ;  /* 0x0000000000027984 */ /* 0x000fe80000000800 */
[----:B------:R-:W0:Y:S04]  /*1c10*/  LDS.128 R244, [R3] ;  /* 0x0000000003f47984 */ /* 0x000e280000000c00 */
[----:B------:R1:W2:Y:S04]  /*1c20*/  LDS.128 R248, [R3+0x10] ;  /* 0x0000100003f87984 */ /* 0x0002a80000000c00 */
[----:B-1----:R-:W3:Y:S01]  /*1c30*/  LDL.LU R3, [R1+0x202c] ;  /* 0x00202c0001037983 */ /* 0x002ee20000300800 */
[----:B0-----:R-:W-:Y:S01]  /*1c40*/  FFMA R232, R244, R2, R232 ;  /* 0x00000002f4e87223 */ /* 0x001fe200000000e8 */
[C---:B----4-:R-:W-:Y:S01]  /*1c50*/  FFMA R241, R2.reuse, R245, R241 ;  /* 0x000000f502f17223 */ /* 0x050fe200000000f1 */
[C---:B------:R-:W-:Y:S01]  /*1c60*/  FFMA R233, R2.reuse, R246, R233 ;  /* 0x000000f602e97223 */ /* 0x040fe200000000e9 */
[----:B------:R-:W-:Y:S01]  /*1c70*/  FFMA R242, R2, R247, R242 ;  /* 0x000000f702f27223 */ /* 0x000fe200000000f2 */
[----:B--2---:R-:W-:Y:S01]  /*1c80*/  FFMA R224, R248, R2, R224 ;  /* 0x00000002f8e07223 */ /* 0x004fe200000000e0 */
[C---:B------:R-:W-:Y:S01]  /*1c90*/  FFMA R225, R2.reuse, R249, R225 ;  /* 0x000000f902e17223 */ /* 0x040fe200000000e1 */
[C---:B------:R-:W-:Y:S01]  /*1ca0*/  FFMA R226, R2.reuse, R250, R226 ;  /* 0x000000fa02e27223 */ /* 0x040fe200000000e2 */
[----:B------:R-:W-:-:S02]  /*1cb0*/  FFMA R227, R2, R251, R227 ;  /* 0x000000fb02e37223 */ /* 0x000fc400000000e3 */
[----:B------:R-:W0:Y:S02]  /*1cc0*/  LDS R2, [R0+0x1000] ;  /* 0x0010000000027984 */ /* 0x000e240000000800 */
[----:B0-----:R-:W-:Y:S01]  /*1cd0*/  FFMA R234, R244, R2, R234 ;  /* 0x00000002f4ea7223 */ /* 0x001fe200000000ea */
[C---:B------:R-:W-:Y:S01]  /*1ce0*/  FFMA R243, R2.reuse, R245, R243 ;  /* 0x000000f502f37223 */ /* 0x040fe200000000f3 */
[C---:B------:R-:W-:Y:S01]  /*1cf0*/  FFMA R228, R2.reuse, R246, R228 ;  /* 0x000000f602e47223 */ /* 0x040fe200000000e4 */
[----:B------:R-:W-:Y:S01]  /*1d00*/  FFMA R229, R2, R247, R229 ;  /* 0x000000f702e57223 */ /* 0x000fe200000000e5 */
[----:B------:R-:W-:Y:S01]  /*1d10*/  FFMA R220, R248, R2, R220 ;  /* 0x00000002f8dc7223 */ /* 0x000fe200000000dc */
[C---:B------:R-:W-:Y:S01]  /*1d20*/  FFMA R221, R2.reuse, R249, R221 ;  /* 0x000000f902dd7223 */ /* 0x040fe200000000dd */
[C---:B------:R-:W-:Y:S01]  /*1d30*/  FFMA R222, R2.reuse, R250, R222 ;  /* 0x000000fa02de7223 */ /* 0x040fe200000000de */
[----:B------:R-:W-:Y:S02]  /*1d40*/  FFMA R223, R2, R251, R223 ;  /* 0x000000fb02df7223 */ /* 0x000fe400000000df */
        /* <DEDUP_REMOVED lines=130> */
[----:B---3--:R-:W-:Y:S01]  /*2570*/  FFMA R3, R2, R247, R3 ;  /* 0x000000f702037223 */ /* 0x008fe20000000003 */
        /* <DEDUP_REMOVED lines=49> */
[----:B------:R-:W0:Y:S01]  /*2890*/  LDS R2, [R0+0x6200] ;  /* 0x0062000000027984 */ /* 0x000e220000000800 */
[----:B------:R-:W-:-:S04]  /*28a0*/  ULEA UR8, UR5, UR6, 0x4 ;  /* 0x0000000605087291 */ /* 0x000fc8000f8e20ff */
[----:B------:R-:W-:Y:S01]  /*28b0*/  ULEA UR8, UR8, UR11, 0x2 ;  /* 0x0000000b08087291 */ /* 0x000fe2000f8e10ff */
        /* <DEDUP_REMOVED lines=8> */
[----:B------:R-:W0:Y:S04]  /*2940*/  LDS R2, [R0+0x7200] ;  /* 0x0072000000027984 */ /* 0x000e280000000800 */
[----:B------:R-:W-:Y:S04]  /*2950*/  STL [R1+0x2034], R241 ;  /* 0x002034f101007387 */ /* 0x000fe80000100800 */
[----:B------:R1:W-:Y:S04]  /*2960*/  STL [UR8+0x4], R241 ;  /* 0x000004f1ff007987 */ /* 0x0003e80008100808 */
[----:B------:R-:W-:Y:S04]  /*2970*/  STL [R1+0x203c], R242 ;  /* 0x00203cf201007387 */ /* 0x000fe80000100800 */
[----:B-1----:R-:W2:Y:S04]  /*2980*/  LDL.LU R241, [R1+0x207c] ;  /* 0x00207c0001f17983 */ /* 0x002ea80000300800 */
[----:B------:R1:W-:Y:S04]  /*2990*/  STL [UR8+0xc], R242 ;  /* 0x00000cf2ff007987 */ /* 0x0003e80008100808 */
[----:B------:R-:W-:Y:S04]  /*29a0*/  STL [R1+0x2014], R243 ;  /* 0x002014f301007387 */ /* 0x000fe80000100800 */
[----:B-1----:R-:W3:Y:S04]  /*29b0*/  LDL.LU R242, [R1+0x2074] ;  /* 0x0020740001f27983 */ /* 0x002ee80000300800 */
[----:B------:R1:W-:Y:S04]  /*29c0*/  STL [UR8+0x804], R243 ;  /* 0x000804f3ff007987 */ /* 0x0003e80008100808 */
[----:B------:R-:W-:Y:S04]  /*29d0*/  STL [R1+0x2018], R228 ;  /* 0x002018e401007387 */ /* 0x000fe80000100800 */
[----:B-1----:R-:W4:Y:S01]  /*29e0*/  LDL.LU R243, [R1+0x206c] ;  /* 0x00206c0001f37983 */ /* 0x002f220000300800 */
[----:B0-----:R-:W-:-:S03]  /*29f0*/  FFMA R56, R244, R2, R56 ;  /* 0x00000002f4387223 */ /* 0x001fc60000000038 */
[----:B------:R0:W-:Y:S01]  /*2a00*/  STL [UR8+0x808], R228 ;  /* 0x000808e4ff007987 */ /* 0x0001e20008100808 */
[C---:B------:R-:W-:Y:S01]  /*2a10*/  FFMA R57, R2.reuse, R245, R57 ;  /* 0x000000f502397223 */ /* 0x040fe20000000039 */
[C---:B------:R-:W-:Y:S02]  /*2a20*/  FFMA R58, R2.reuse, R246, R58 ;  /* 0x000000f6023a7223 */ /* 0x040fe4000000003a */
[----:B------:R-:W-:Y:S01]  /*2a30*/  STL [R1+0x201c], R229 ;  /* 0x00201ce501007387 */ /* 0x000fe20000100800 */
[----:B------:R-:W-:Y:S01]  /*2a40*/  FFMA R59, R2, R247, R59 ;  /* 0x000000f7023b7223 */ /* 0x000fe2000000003b */
[----:B------:R-:W-:Y:S02]  /*2a50*/  FFMA R52, R248, R2, R52 ;  /* 0x00000002f8347223 */ /* 0x000fe40000000034 */
[----:B0-----:R-:W4:Y:S01]  /*2a60*/  LDL.LU R228, [R1+0x2068] ;  /* 0x0020680001e47983 */ /* 0x001f220000300800 */
[C---:B------:R-:W-:Y:S01]  /*2a70*/  FFMA R53, R2.reuse, R249, R53 ;  /* 0x000000f902357223 */ /* 0x040fe20000000035 */
[----:B------:R-:W-:-:S02]  /*2a80*/  FFMA R54, R2, R250, R54 ;  /* 0x000000fa02367223 */ /* 0x000fc40000000036 */
[----:B------:R0:W-:Y:S01]  /*2a90*/  STL [UR8+0x80c], R229 ;  /* 0x00080ce5ff007987 */ /* 0x0001e20008100808 */
[----:B------:R-:W-:-:S03]  /*2aa0*/  FFMA R55, R2, R251, R55 ;  /* 0x000000fb02377223 */ /* 0x000fc60000000037 */
[----:B------:R-:W-:Y:S04]  /*2ab0*/  STL [R1+0x2000], R230 ;  /* 0x002000e601007387 */ /* 0x000fe80000100800 */
[----:B0-----:R-:W4:Y:S04]  /*2ac0*/  LDL.LU R229, [R1+0x2064] ;  /* 0x0020640001e57983 */ /* 0x001f280000300800 */
[----:B------:R0:W-:Y:S04]  /*2ad0*/  STL [UR8+0x1000], R230 ;  /* 0x001000e6ff007987 */ /* 0x0001e80008100808 */
[----:B------:R-:W-:Y:S04]  /*2ae0*/  STL [R1+0x2004], R231 ;  /* 0x002004e701007387 */ /* 0x000fe80000100800 */
[----:B0-----:R-:W4:Y:S04]  /*2af0*/  LDL.LU R230, [R1+0x2060] ;  /* 0x0020600001e67983 */ /* 0x001f280000300800 */
[----:B------:R0:W-:Y:S04]  /*2b00*/  STL [UR8+0x1004], R231 ;  /* 0x001004e7ff007987 */ /* 0x0001e80008100808 */
[----:B------:R-:W-:Y:S04]  /*2b10*/  STL [R1+0x2030], R232 ;  /* 0x002030e801007387 */ /* 0x000fe80000100800 */
[----:B------:R-:W1:Y:S04]  /*2b20*/  LDS R2, [R0+0x2400] ;  /* 0x0024000000027984 */ /* 0x000e680000000800 */
[----:B------:R0:W-:Y:S04]  /*2b30*/  STL [UR8], R232 ;  /* 0x000000e8ff007987 */ /* 0x0001e80008100808 */
[----:B0-----:R-:W4:Y:S04]  /*2b40*/  LDL.LU R231, [R1+0x205c] ;  /* 0x00205c0001e77983 */ /* 0x001f280000300800 */
[----:B------:R-:W-:Y:S04]  /*2b50*/  STL [R1+0x2038], R233 ;  /* 0x002038e901007387 */ /* 0x000fe80000100800 */
[----:B------:R-:W4:Y:S04]  /*2b60*/  LDL.LU R232, [R1+0x2080] ;  /* 0x0020800001e87983 */ /* 0x000f280000300800 */
[----:B------:R0:W-:Y:S04]  /*2b70*/  STL [UR8+0x8], R233 ;  /* 0x000008e9ff007987 */ /* 0x0001e80008100808 */
[----:B------:R-:W-:Y:S04]  /*2b80*/  STL [R1+0x2010], R234 ;  /* 0x002010ea01007387 */ /* 0x000fe80000100800 */
[----:B0-----:R-:W4:Y:S04]  /*2b90*/  LDL.LU R233, [R1+0x2078] ;  /* 0x0020780001e97983 */ /* 0x001f280000300800 */
        /* <DEDUP_REMOVED lines=16> */
[----:B0-----:R-:W4:Y:S01]  /*2ca0*/  LDL.LU R239, [R1+0x2048] ;  /* 0x0020480001ef7983 */ /* 0x001f220000300800 */
[----:B-1----:R-:W-:Y:S01]  /*2cb0*/  FFMA R48, R244, R2, R48 ;  /* 0x00000002f4307223 */ /* 0x002fe20000000030 */
        /* <DEDUP_REMOVED lines=17> */
[----:B------:R-:W-:Y:S01]  /*2dd0*/  STL [UR8+0x10], R224 ;  /* 0x000010e0ff007987 */ /* 0x000fe20008100808 */
        /* <DEDUP_REMOVED lines=8> */
[----:B------:R-:W0:Y:S04]  /*2e60*/  LDS R2, [R0+0x7400] ;  /* 0x0074000000027984 */ /* 0x000e280000000800 */
[----:B------:R-:W-:Y:S04]  /*2e70*/  STL [UR8+0x14], R225 ;  /* 0x000014e1ff007987 */ /* 0x000fe80008100808 */
        /* <DEDUP_REMOVED lines=172> */
[----:B------:R-:W-:Y:S01]  /*3940*/  STL [UR8+0x1d14], R53 ;  /* 0x001d1435ff007987 */ /* 0x000fe20008100808 */
[----:B0-----:R-:W-:-:S03]  /*3950*/  FFMA R24, R244, R2, R24 ;  /* 0x00000002f4187223 */ /* 0x001fc60000000018 */
[----:B------:R-:W-:Y:S01]  /*3960*/  STL [UR8+0x1d18], R54 ;  /* 0x001d1836ff007987 */ /* 0x000fe20008100808 */
[----:B------:R-:W-:-:S03]  /*3970*/  FFMA R25, R2, R245, R25 ;  /* 0x000000f502197223 */ /* 0x000fc60000000019 */
[----:B------:R-:W-:Y:S04]  /*3980*/  STL [UR8+0x1d1c], R55 ;  /* 0x001d1c37ff007987 */ /* 0x000fe80008100808 */
[----:B------:R-:W-:Y:S04]  /*3990*/  STL [UR8+0x600], R48 ;  /* 0x00060030ff007987 */ /* 0x000fe80008100808 */
[----:B------:R-:W-:Y:S04]  /*39a0*/  STL [UR8+0x604], R49 ;  /* 0x00060431ff007987 */ /* 0x000fe80008100808 */
[----:B------:R-:W-:Y:S04]  /*39b0*/  STL [UR8+0xe00], R40 ;  /* 0x000e0028ff007987 */ /* 0x000fe80008100808 */
[----:B------:R-:W-:Y:S04]  /*39c0*/  STL [UR8+0xe04], R41 ;  /* 0x000e0429ff007987 */ /* 0x000fe80008100808 */
[----:B------:R-:W-:Y:S01]  /*39d0*/  STL [UR8+0x1600], R32 ;  /* 0x00160020ff007987 */ /* 0x000fe20008100808 */
[----:B------:R-:W-:-:S03]  /*39e0*/  FFMA R26, R2, R246, R26 ;  /* 0x000000f6021a7223 */ /* 0x000fc6000000001a */
[----:B------:R-:W-:Y:S01]  /*39f0*/  STL [UR8+0x1604], R33 ;  /* 0x00160421ff007987 */ /* 0x000fe20008100808 */
[----:B------:R-:W-:Y:S01]  /*3a00*/  FFMA R27, R2, R247, R27 ;  /* 0x000000f7021b7223 */ /* 0x000fe2000000001b */
[----:B------:R-:W-:Y:S02]  /*3a10*/  FFMA R20, R248, R2, R20 ;  /* 0x00000002f8147223 */ /* 0x000fe40000000014 */
[----:B------:R-:W-:Y:S01]  /*3a20*/  STL [UR8+0x1e00], R24 ;  /* 0x001e0018ff007987 */ /* 0x000fe20008100808 */
[C---:B------:R-:W-:Y:S01]  /*3a30*/  FFMA R21, R2.reuse, R249, R21 ;  /* 0x000000f902157223 */ /* 0x040fe20000000015 */
[C---:B------:R-:W-:Y:S01]  /*3a40*/  FFMA R22, R2.reuse, R250, R22 ;  /* 0x000000fa02167223 */ /* 0x040fe20000000016 */
[----:B------:R-:W-:Y:S01]  /*3a50*/  FFMA R23, R2, R251, R23 ;  /* 0x000000fb02177223 */ /* 0x000fe20000000017 */
[----:B------:R-:W-:Y:S04]  /*3a60*/  STL [UR8+0x1e04], R25 ;  /* 0x001e0419ff007987 */ /* 0x000fe80008100808 */
[----:B------:R-:W-:Y:S04]  /*3a70*/  STL [UR8+0x608], R50 ;  /* 0x00060832ff007987 */ /* 0x000fe80008100808 */
        /* <DEDUP_REMOVED lines=19> */
[----:B------:R-:W1:Y:S04]  /*3bb0*/  LDS R0, [R0+0x7600] ;  /* 0x0076000000007984 */ /* 0x000e680000000800 */
[----:B------:R0:W-:Y:S04]  /*3bc0*/  STL [UR8+0xe08], R42 ;  /* 0x000e082aff007987 */ /* 0x0001e80008100808 */
        /* <DEDUP_REMOVED lines=29> */
[----:B------:R1:W-:Y:S01]  /*3da0*/  STL [UR8+0x71c], R15 ;  /* 0x00071c0fff007987 */ /* 0x0003e20008100808 */
[----:B0-----:R-:W-:-:S03]  /*3db0*/  FFMA R240, R244, R2, R240 ;  /* 0x00000002f4f07223 */ /* 0x001fc600000000f0 */
[----:B------:R0:W-:Y:S01]  /*3dc0*/  STL [UR8+0xf00], R8 ;  /* 0x000f0008ff007987 */ /* 0x0001e20008100808 */
[----:B--2---:R-:W-:-:S03]  /*3dd0*/  FFMA R241, R2, R245, R241 ;  /* 0x000000f502f17223 */ /* 0x004fc600000000f1 */
[----:B------:R0:W-:Y:S01]  /*3de0*/  STL [UR8+0xf04], R9 ;  /* 0x000f0409ff007987 */ /* 0x0001e20008100808 */
[----:B---3--:R-:W-:-:S03]  /*3df0*/  FFMA R242, R2, R246, R242 ;  /* 0x000000f602f27223 */ /* 0x008fc600000000f2 */
[----:B------:R0:W-:Y:S01]  /*3e00*/  STL [UR8+0xf08], R10 ;  /* 0x000f080aff007987 */ /* 0x0001e20008100808 */
[----:B----4-:R-:W-:-:S03]  /*3e10*/  FFMA R243, R2, R247, R243 ;  /* 0x000000f702f37223 */ /* 0x010fc600000000f3 */
[----:B------:R0:W-:Y:S01]  /*3e20*/  STL [UR8+0xf0c], R11 ;  /* 0x000f0c0bff007987 */ /* 0x0001e20008100808 */
[----:B------:R-:W-:-:S03]  /*3e30*/  FFMA R228, R248, R2, R228 ;  /* 0x00000002f8e47223 */ /* 0x000fc600000000e4 */
[----:B------:R0:W-:Y:S01]  /*3e40*/  STL [UR8+0xf10], R4 ;  /* 0x000f1004ff007987 */ /* 0x0001e20008100808 */
[----:B------:R-:W-:-:S03]  /*3e50*/  FFMA R229, R2, R249, R229 ;  /* 0x000000f902e57223 */ /* 0x000fc600000000e5 */
[----:B------:R0:W-:Y:S01]  /*3e60*/  STL [UR8+0xf14], R5 ;  /* 0x000f1405ff007987 */ /* 0x0001e20008100808 */
[----:B------:R-:W-:-:S03]  /*3e70*/  FFMA R230, R2, R250, R230 ;  /* 0x000000fa02e67223 */ /* 0x000fc600000000e6 */
[----:B------:R0:W-:Y:S01]  /*3e80*/  STL [UR8+0xf18], R6 ;  /* 0x000f1806ff007987 */ /* 0x0001e20008100808 */
[----:B------:R-:W-:-:S03]  /*3e90*/  FFMA R231, R2, R251, R231 ;  /* 0x000000fb02e77223 */ /* 0x000fc600000000e7 */
[----:B------:R0:W-:Y:S01]  /*3ea0*/  STL [UR8+0xf1c], R7 ;  /* 0x000f1c07ff007987 */ /* 0x0001e20008100808 */
[----:B-1----:R-:W-:-:S03]  /*3eb0*/  FFMA R232, R244, R0, R232 ;  /* 0x00000000f4e87223 */ /* 0x002fc600000000e8 */
        /* <DEDUP_REMOVED lines=22> */
[----:B------:R0:W-:Y:S04]  /*4020*/  STL [R1+0x202c], R3 ;  /* 0x00202c0301007387 */ /* 0x0001e80000100800 */
[----:B------:R0:W-:Y:S01]  /*4030*/  STL [UR8+0x1f1c], R239 ;  /* 0x001f1cefff007987 */ /* 0x0001e20008100808 */
[----:B------:R-:W-:-:S04]  /*4040*/  UIADD3 UR7, UPT, UPT, UR7, 0x1, URZ ;  /* 0x0000000107077890 */ /* 0x000fc8000fffe0ff */
[----:B------:R-:W-:-:S09]  /*4050*/  UISETP.NE.AND UP0, UPT, UR7, 0x8, UPT ;  /* 0x000000080700788c */ /* 0x000fd2000bf05270 */
[----:B0-----:R-:W-:Y:S05]  /*4060*/  BRA.U UP0, `(.L_x_4) ;  /* 0xffffffd900247547 */ /* 0x001fea000b83ffff */
[----:B------:R-:W-:Y:S01]  /*4070*/  UPLOP3.LUT UP0, UPT, UPT, UPT, UPT, 0x40, 0x4 ;  /* 0x000000000004789c */ /* 0x000fe20003f0e870 */
[----:B------:R-:W-:Y:S01]  /*4080*/  UMOV UR6, 0x8 ;  /* 0x0000000800067882 */ /* 0x000fe20000000000 */
[----:B------:R-:W-:Y:S09]  /*4090*/  BRA.U UP1, `(.L_x_5) ;  /* 0xffffffd101c47547 */ /* 0x000ff2000b83ffff */
[----:B------:R-:W-:-:S04]  /*40a0*/  UIADD3 UR5, UPT, UPT, UR5, 0x1, URZ ;  /* 0x0000000105057890 */ /* 0x000fc8000fffe0ff */
[----:B------:R-:W-:-:S09]  /*40b0*/  UISETP.NE.AND UP0, UPT, UR5, 0x4, UPT ;  /* 0x000000040500788c */ /* 0x000fd2000bf05270 */
[----:B------:R-:W-:Y:S05]  /*40c0*/  BRA.U UP0, `(.L_x_6) ;  /* 0xffffffd100b07547 */ /* 0x000fea000b83ffff */
[----:B------:R-:W-:-:S04]  /*40d0*/  UIADD3 UR4, UPT, UPT, UR4, 0x1, URZ ;  /* 0x0000000104047890 */ /* 0x000fc8000fffe0ff */
[----:B------:R-:W-:-:S09]  /*40e0*/  UISETP.NE.AND UP0, UPT, UR4, 0x1e, UPT ;  /* 0x0000001e0400788c */ /* 0x000fd2000bf05270 */
[----:B------:R-:W-:Y:S05]  /*40f0*/  BRA.U UP0, `(.L_x_7) ;  /* 0xffffffc900247547 */ /* 0x000fea000b83ffff */
[----:B------:R-:W0:Y:S01]  /*4100*/  S2R R0, SR_TID.X ;  /* 0x0000000000007919 */ /* 0x000e220000002100 */
[----:B------:R-:W1:Y:S01]  /*4110*/  LDC.64 R4, c[0x0][0x398] ;  /* 0x0000e600ff047b82 */ /* 0x000e620000000a00 */
[----:B------:R-:W2:Y:S01]  /*4120*/  LDL.LU R244, [R1+0x2044] ;  /* 0x0020440001f47983 */ /* 0x000ea20000300800 */
[----:B0-----:R-:W-:-:S05]  /*4130*/  LOP3.LUT R2, R0, 0xffff, RZ, 0xc0, !PT ;  /* 0x0000ffff00027812 */ /* 0x001fca00078ec0ff */
[----:B------:R-:W-:-:S05]  /*4140*/  IMAD R2, R2, 0x3334, RZ ;  /* 0x0000333402027824 */ /* 0x000fca00078e02ff */
[----:B------:R-:W-:-:S04]  /*4150*/  SHF.R.U32.HI R2, RZ, 0x10, R2 ;  /* 0x00000010ff027819 */ /* 0x000fc80000011602 */
[----:B------:R-:W-:-:S04]  /*4160*/  PRMT R2, R2, 0x9910, RZ ;  /* 0x0000991002027816 */ /* 0x000fc800000000ff */
[----:B------:R-:W-:-:S04]  /*4170*/  LEA R2, R2, R2, 0x2 ;  /* 0x0000000202027211 */ /* 0x000fc800078e10ff */
[----:B------:R-:W-:-:S04]  /*4180*/  IADD3 R2, PT, PT, RZ, -R2, RZ ;  /* 0x80000002ff027210 */ /* 0x000fc80007ffe0ff */
[----:B------:R-:W-:-:S04]  /*4190*/  PRMT R3, R2, 0x7710, RZ ;  /* 0x0000771002037816 */ /* 0x000fc800000000ff */
[----:B------:R-:W-:-:S04]  /*41a0*/  IADD3 R3, PT, PT, R3, R0, RZ ;  /* 0x0000000003037210 */ /* 0x000fc80007ffe0ff */
[----:B------:R-:W-:-:S04]  /*41b0*/  SHF.L.U32 R3, R3, 0x4, RZ ;  /* 0x0000000403037819 */ /* 0x000fc800000006ff */
[----:B------:R-:W-:-:S05]  /*41c0*/  LOP3.LUT R9, R3, 0xffff, RZ, 0xc0, !PT ;  /* 0x0000ffff03097812 */ /* 0x000fca00078ec0ff */
[----:B-1----:R-:W-:-:S05]  /*41d0*/  IMAD.WIDE.U32 R4, R9, 0x4, R4 ;  /* 0x0000000409047825 */ /* 0x002fca00078e0004 */
[----:B------:R0:W5:Y:S04]  /*41e0*/  LDG.E.CONSTANT R3, desc[UR12][R4.64] ;  /* 0x0000000c04037981 */ /* 0x000168000c1e9900 */
        /* <DEDUP_REMOVED lines=14> */
[----:B------:R0:W5:Y:S01]  /*42d0*/  LDG.E.CONSTANT R54, desc[UR12][R4.64+0x3c] ;  /* 0x00003c0c04367981 */ /* 0x000162000c1e9900 */
[----:B------:R-:W-:Y:S01]  /*42e0*/  HFMA2 R67, -RZ, RZ, 1.9073486328125e-05, 0.0009765625 ;  /* 0x01401400ff437431 */ /* 0x000fe200000001ff */
[----:B------:R-:W-:-:S02]  /*42f0*/  PRMT R6, R1, 0x3340, R1 ;  /* 0x0000334001067816 */ /* 0x000fc40000000001 */
[----:B------:R-:W-:Y:S02]  /*4300*/  MOV R56, RZ ;  /* 0x000000ff00387202 */ /* 0x000fe40000000f00 */
[----:B--2---:R-:W-:-:S04]  /*4310*/  LOP3.LUT R7, R244, 0xffff, RZ, 0xc0, !PT ;  /* 0x0000fffff4077812 */ /* 0x004fc800078ec0ff */
[----:B------:R-:W-:-:S04]  /*4320*/  PRMT R7, R252, 0x3340, R7 ;  /* 0x00003340fc077816 */ /* 0x000fc80000000007 */
[----:B------:R-:W-:-:S05]  /*4330*/  PRMT R6, R7, 0x5410, R6 ;  /* 0x0000541007067816 */ /* 0x000fca0000000006 */
[----:B0-----:R-:W-:-:S07]  /*4340*/  IDP.2A.LO.U16.U8 R67, R67, R6, R9 ;  /* 0x0000000643437226 */ /* 0x001fce0000001009 */
.L_x_9:
[----:B------:R-:W-:Y:S01]  /*4350*/  MOV R97, R56 ;  /* 0x0000003800617202 */ /* 0x000fe20000000f00 */
[C---:B------:R-:W-:Y:S01]  /*4360*/  IMAD R99, R56.reuse, 0x500, R67 ;  /* 0x0000050038637824 */ /* 0x040fe200078e0243 */
[----:B------:R-:W-:Y:S02]  /*4370*/  IADD3 R56, PT, PT, R56, 0x1, RZ ;  /* 0x0000000138387810 */ /* 0x000fe40007ffe0ff */
[----:B------:R-:W-:Y:S02]  /*4380*/  MOV R66, RZ ;  /* 0x000000ff00427202 */ /* 0x000fe40000000f00 */
[----:B0-----:R-:W-:-:S13]  /*4390*/  ISETP.NE.AND P1, PT, R56, 0x4, PT ;  /* 0x000000043800780c */ /* 0x001fda0003f25270 */
.L_x_8:
[----:B------:R-:W-:Y:S01]  /*43a0*/  LEA R4, R97, R66, 0x2 ;  /* 0x0000004261047211 */ /* 0x000fe200078e10ff */
[----:B0-----:R-:W0:Y:S03]  /*43b0*/  LDC.64 R64, c[0x0][0x390] ;  /* 0x0000e400ff407b82 */ /* 0x001e260000000a00 */
[----:B------:R-:W-:-:S04]  /*43c0*/  SHF.L.U32 R4, R4, 0x4, RZ ;  /* 0x0000000404047819 */ /* 0x000fc800000006ff */
[----:B------:R-:W-:-:S05]  /*43d0*/  LEA R68, R4, UR11, 0x2 ;  /* 0x0000000b04447c11 */ /* 0x000fca000f8e10ff */
[----:B------:R-:W2:Y:S04]  /*43e0*/  LDL.128 R76, [R68+0x800] ;  /* 0x00080000444c7983 */ /* 0x000ea80000100c00 */
[----:B------:R-:W3:Y:S04]  /*43f0*/  LDL.128 R72, [R68] ;  /* 0x0000000044487983 */ /* 0x000ee80000100c00 */
[----:B------:R-:W4:Y:S04]  /*4400*/  LDL.128 R84, [R68+0x1800] ;  /* 0x0018000044547983 */ /* 0x000f280000100c00 */
        /* <DEDUP_REMOVED lines=12> */
[----:B------:R-:W4:Y:S01]  /*44d0*/  LDL.128 R36, [R68+0x1830] ;  /* 0x0018300044247983 */ /* 0x000f220000100c00 */
[----:B------:R-:W-:-:S04]  /*44e0*/  IMAD R59, R66, 0x50, R99 ;  /* 0x00000050423b7824 */ /* 0x000fc800078e0263 */
[----:B0-----:R-:W-:Y:S01]  /*44f0*/  IMAD.WIDE.U32 R58, R59, 0x4, R64 ;  /* 0x000000043b3a7825 */ /* 0x001fe200078e0040 */
[----:B------:R-:W-:-:S04]  /*4500*/  IADD3 R66, PT, PT, R66, 0x1, RZ ;  /* 0x0000000142427810 */ /* 0x000fc80007ffe0ff */
[----:B------:R-:W-:Y:S01]  /*4510*/  ISETP.NE.AND P0, PT, R66, 0x4, PT ;  /* 0x000000044200780c */ /* 0x000fe20003f05270 */
[C---:B--2--5:R-:W-:Y:S01]  /*4520*/  FADD R71, R3.reuse, R76 ;  /* 0x0000004c03477221 */ /* 0x064fe20000000000 */
[----:B------:R-:W-:Y:S01]  /*4530*/  FADD R77, R0, R77 ;  /* 0x0000004d004d7221 */ /* 0x000fe20000000000 */
[----:B------:R-:W-:Y:S01]  /*4540*/  FADD R79, R2, R79 ;  /* 0x0000004f024f7221 */ /* 0x000fe20000000000 */
[----:B---3--:R-:W-:Y:S02]  /*4550*/  FADD R69, R3, R72 ;  /* 0x0000004803457221 */ /* 0x008fe40000000000 */
[----:B------:R4:W-:Y:S01]  /*4560*/  STG.E desc[UR12][R58.64+0xa000], R71 ;  /* 0x00a000473a007986 */ /* 0x0009e2000c10190c */
[----:B------:R-:W-:-:S03]  /*4570*/  FADD R73, R0, R73 ;  /* 0x0000004900497221 */ /* 0x000fc60000000000 */
[----:B------:R0:W-:Y:S04]  /*4580*/  STG.E desc[UR12][R58.64+0xa004], R77 ;  /* 0x00a0044d3a007986 */ /* 0x0001e8000c10190c */
[----:B------:R1:W-:Y:S01]  /*4590*/  STG.E desc[UR12][R58.64], R69 ;  /* 0x000000453a007986 */ /* 0x0003e2000c10190c */
[----:B----4-:R-:W-:-:S03]  /*45a0*/  FADD R71, R3, R84 ;  /* 0x0000005403477221 */ /* 0x010fc60000000000 */
[----:B------:R2:W-:Y:S01]  /*45b0*/  STG.E desc[UR12][R58.64+0xa00c], R79 ;  /* 0x00a00c4f3a007986 */ /* 0x0005e2000c10190c */
[----:B0-----:R-:W-:-:S03]  /*45c0*/  FADD R77, R49, R94 ;  /* 0x0000005e314d7221 */ /* 0x001fc60000000000 */
[----:B------:R0:W-:Y:S01]  /*45d0*/  STG.E desc[UR12][R58.64+0x32000], R71 ;  /* 0x032000473a007986 */ /* 0x0001e2000c10190c */
[----:B-1----:R-:W-:-:S03]  /*45e0*/  FADD R69, R3, R80 ;  /* 0x0000005003457221 */ /* 0x002fc60000000000 */
[----:B------:R1:W-:Y:S01]  /*45f0*/  STG.E desc[UR12][R58.64+0x18], R77 ;  /* 0x0000184d3a007986 */ /* 0x0003e2000c10190c */
[----:B--2---:R-:W-:Y:S01]  /*4600*/  FADD R79, R46, R63 ;  /* 0x0000003f2e4f7221 */ /* 0x004fe20000000000 */
[----:B------:R-:W-:Y:S01]  /*4610*/  FADD R63, R44, R41 ;  /* 0x000000292c3f7221 */ /* 0x000fe20000000000 */
[C---:B------:R-:W-:Y:S01]  /*4620*/  FADD R41, R47.reuse, R32 ;  /* 0x000000202f297221 */ /* 0x040fe20000000000 */
[----:B------:R2:W-:Y:S01]  /*4630*/  STG.E desc[UR12][R58.64+0x4], R73 ;  /* 0x000004493a007986 */ /* 0x0005e2000c10190c */
[----:B0-----:R-:W-:Y:S01]  /*4640*/  FADD R71, R47, R60 ;  /* 0x0000003c2f477221 */ /* 0x001fe20000000000 */
[----:B------:R-:W-:Y:S01]  /*4650*/  FADD R91, R2, R75 ;  /* 0x0000004b025b7221 */ /* 0x000fe20000000000 */
[----:B-1----:R-:W-:Y:S01]  /*4660*/  FADD R77, R46, R43 ;  /* 0x0000002b2e4d7221 */ /* 0x002fe20000000000 */
[----:B------:R-:W-:Y:S01]  /*4670*/  FADD R43, R49, R34 ;  /* 0x00000022312b7221 */ /* 0x000fe20000000000 */
[----:B------:R0:W-:Y:S01]  /*4680*/  STG.E desc[UR12][R58.64+0x28000], R69 ;  /* 0x028000453a007986 */ /* 0x0001e2000c10190c */
[C---:B------:R-:W-:Y:S01]  /*4690*/  FADD R75, R45.reuse, R78 ;  /* 0x0000004e2d4b7221 */ /* 0x040fe20000000000 */
[----:B--2---:R-:W-:-:S02]  /*46a0*/  FADD R73, R45, R82 ;  /* 0x000000522d497221 */ /* 0x004fc40000000000 */
[----:B------:R1:W-:Y:S04]  /*46b0*/  STG.E desc[UR12][R58.64+0x32010], R41 ;  /* 0x032010293a007986 */ /* 0x0003e8000c10190c */
[----:B------:R2:W-:Y:S01]  /*46c0*/  STG.E desc[UR12][R58.64+0xa010], R71 ;  /* 0x00a010473a007986 */ /* 0x0005e2000c10190c */
[----:B0-----:R-:W-:-:S03]  /*46d0*/  FADD R69, R47, R92 ;  /* 0x0000005c2f457221 */ /* 0x001fc60000000000 */
[----:B------:R0:W-:Y:S01]  /*46e0*/  STG.E desc[UR12][R58.64+0x32018], R43 ;  /* 0x0320182b3a007986 */ /* 0x0001e2000c10190c */
[----:B-1----:R-:W-:Y:S01]  /*46f0*/  FADD R41, R50, R27 ;  /* 0x0000001b32297221 */ /* 0x002fe20000000000 */
[----:B------:R-:W-:Y:S02]  /*4700*/  FADD R27, R48, R21 ;  /* 0x00000015301b7221 */ /* 0x000fe40000000000 */
[----:B------:R1:W-:Y:S01]  /*4710*/  STG.E desc[UR12][R58.64+0x28008], R73 ;  /* 0x028008493a007986 */ /* 0x0003e2000c10190c */
[----:B------:R-:W-:Y:S01]  /*4720*/  FADD R21, R51, R16 ;  /* 0x0000001033157221 */ /* 0x000fe20000000000 */
[----:B--2---:R-:W-:Y:S01]  /*4730*/  FADD R71, R50, R31 ;  /* 0x0000001f32477221 */ /* 0x004fe20000000000 */
[----:B------:R-:W-:Y:S01]  /*4740*/  FADD R31, R48, R25 ;  /* 0x00000019301f7221 */ /* 0x000fe20000000000 */
[----:B------:R2:W-:Y:S01]  /*4750*/  STG.E desc[UR12][R58.64+0x28014], R63 ;  /* 0x0280143f3a007986 */ /* 0x0005e2000c10190c */
[----:B0-----:R-:W-:Y:S01]  /*4760*/  FADD R43, R50, R23 ;  /* 0x00000017322b7221 */ /* 0x001fe20000000000 */
[----:B------:R-:W-:-:S02]  /*4770*/  FADD R23, R53, R18 ;  /* 0x0000001235177221 */ /* 0x000fc40000000000 */
[----:B------:R0:W-:Y:S01]  /*4780*/  STG.E desc[UR12][R58.64+0xa008], R75 ;  /* 0x00a0084b3a007986 */ /* 0x0001e2000c10190c */
[----:B------:R-:W-:Y:S01]  /*4790*/  FADD R33, R44, R33 ;  /* 0x000000212c217221 */ /* 0x000fe20000000000 */
[----:B------:R-:W-:Y:S01]  /*47a0*/  FADD R35, R46, R35 ;  /* 0x000000232e237221 */ /* 0x000fe20000000000 */
[----:B------:R-:W-:Y:S01]  /*47b0*/  FADD R25, R51, R20 ;  /* 0x0000001433197221 */ /* 0x000fe20000000000 */
[----:B------:R3:W-:Y:S01]  /*47c0*/  STG.E desc[UR12][R58.64+0x10], R69 ;  /* 0x000010453a007986 */ /* 0x0007e2000c10190c */
[----:B-1----:R-:W-:Y:S01]  /*47d0*/  FADD R73, R44, R61 ;  /* 0x0000003d2c497221 */ /* 0x002fe20000000000 */
[----:B------:R-:W-:Y:S01]  /*47e0*/  FADD R61, R47, R40 ;  /* 0x000000282f3d7221 */ /* 0x000fe20000000000 */
[C---:B------:R-:W-:Y:S01]  /*47f0*/  FADD R17, R48.reuse, R17 ;  /* 0x0000001130117221 */ /* 0x040fe20000000000 */
[----:B--2---:R-:W-:Y:S01]  /*4800*/  FADD R63, R48, R29 ;  /* 0x0000001d303f7221 */ /* 0x004fe20000000000 */
[----:B------:R-:W-:Y:S01]  /*4810*/  FADD R29, R51, R24 ;  /* 0x00000018331d7221 */ /* 0x000fe20000000000 */
[----:B------:R-:W-:Y:S01]  /*4820*/  FADD R19, R50, R19 ;  /* 0x0000001332137221 */ /* 0x000fe20000000000 */
[----:B0-----:R-:W-:Y:S01]  /*4830*/  FADD R75, R45, R86 ;  /* 0x000000562d4b7221 */ /* 0x001fe20000000000 */
[----:B------:R0:W-:Y:S01]  /*4840*/  STG.E desc[UR12][R58.64+0xa024], R31 ;  /* 0x00a0241f3a007986 */ /* 0x0001e2000c10190c */
[----:B---3--:R-:W-:-:S03]  /*4850*/  FADD R69, R49, R42 ;  /* 0x0000002a31457221 */ /* 0x008fc60000000000 */
[----:B------:R1:W-:Y:S01]  /*4860*/  STG.E desc[UR12][R58.64+0x32020], R21 ;  /* 0x032020153a007986 */ /* 0x0003e2000c10190c */
[----:B------:R-:W-:Y:S01]  /*4870*/  FADD R89, R45, R74 ;  /* 0x0000004a2d597221 */ /* 0x000fe20000000000 */
[----:B------:R-:W-:Y:S02]  /*4880*/  FADD R81, R0, R81 ;  /* 0x0000005100517221 */ /* 0x000fe40000000000 */
[----:B------:R2:W-:Y:S01]  /*4890*/  STG.E desc[UR12][R58.64+0x28024], R27 ;  /* 0x0280241b3a007986 */ /* 0x0005e2000c10190c */
[----:B------:R-:W-:Y:S01]  /*48a0*/  FADD R83, R2, R83 ;  /* 0x0000005302537221 */ /* 0x000fe20000000000 */
[----:B------:R-:W-:Y:S02]  /*48b0*/  FADD R85, R0, R85 ;  /* 0x0000005500557221 */ /* 0x000fe40000000000 */
[----:B------:R3:W-:Y:S01]  /*48c0*/  STG.E desc[UR12][R58.64+0x32028], R23 ;  /* 0x032028173a007986 */ /* 0x0007e2000c10190c */
[----:B0-----:R-:W-:Y:S01]  /*48d0*/  FADD R31, R54, R15 ;  /* 0x0000000f361f7221 */ /* 0x001fe20000000000 */
[----:B------:R-:W-:Y:S01]  /*48e0*/  FADD R15, R52, R9 ;  /* 0x00000009340f7221 */ /* 0x000fe20000000000 */
[----:B-1----:R-:W-:Y:S01]  /*48f0*/  FADD R21, R54, R11 ;  /* 0x0000000b36157221 */ /* 0x002fe20000000000 */
[----:B------:R0:W-:Y:S01]  /*4900*/  STG.E desc[UR12][R58.64+0x32008], R75 ;  /* 0x0320084b3a007986 */ /* 0x0001e2000c10190c */
[----:B------:R-:W-:Y:S01]  /*4910*/  FADD R11, R52, R5 ;  /* 0x00000005340b7221 */ /* 0x000fe20000000000 */
[----:B------:R-:W-:Y:S01]  /*4920*/  FADD R87, R2, R87 ;  /* 0x0000005702577221 */ /* 0x000fe20000000000 */
[----:B--2---:R-:W-:Y:S01]  /*4930*/  FADD R27, R52, R13 ;  /* 0x0000000d341b7221 */ /* 0x004fe20000000000 */
[----:B------:R1:W-:Y:S01]  /*4940*/  STG.E desc[UR12][R58.64+0x28010], R61 ;  /* 0x0280103d3a007986 */ /* 0x0003e2000c10190c */
[----:B------:R-:W-:Y:S01]  /*4950*/  FADD R93, R44, R93 ;  /* 0x0000005d2c5d7221 */ /* 0x000fe20000000000 */
[----:B------:R-:W-:Y:S01]  /*4960*/  FADD R95, R46, R95 ;  /* 0x0000005f2e5f7221 */ /* 0x000fe20000000000 */
[----:B---3--:R-:W-:Y:S01]  /*4970*/  FADD R23, R54, R7 ;  /* 0x0000000736177221 */ /* 0x008fe20000000000 */
[----:B------:R2:W-:Y:S01]  /*4980*/  STG.E desc[UR12][R58.64+0x28018], R69 ;  /* 0x028018453a007986 */ /* 0x0005e2000c10190c */
[C---:B------:R-:W-:Y:S01]  /*4990*/  FADD R13, R55.reuse, R8 ;  /* 0x00000008370d7221 */ /* 0x040fe20000000000 */
[C---:B------:R-:W-:Y:S01]  /*49a0*/  FADD R9, R55.reuse, R4 ;  /* 0x0000000437097221 */ /* 0x040fe20000000000 */
[----:B------:R-:W-:Y:S01]  /*49b0*/  FADD R5, R55, R36 ;  /* 0x0000002437057221 */ /* 0x000fe20000000000 */
[----:B------:R3:W-:Y:S01]  /*49c0*/  STG.E desc[UR12][R58.64+0x32014], R33 ;  /* 0x032014213a007986 */ /* 0x0007e2000c10190c */
[----:B0-----:R-:W-:Y:S01]  /*49d0*/  FADD R75, R49, R62 ;  /* 0x0000003e314b7221 */ /* 0x001fe20000000000 */
[----:B------:R-:W-:Y:S01]  /*49e0*/  FADD R37, R52, R37 ;  /* 0x0000002534257221 */ /* 0x000fe20000000000 */
[----:B------:R-:W-:Y:S01]  /*49f0*/  FADD R7, R57, R38 ;  /* 0x0000002639077221 */ /* 0x000fe20000000000 */
[----:B------:R0:W-:Y:S01]  /*4a00*/  STG.E desc[UR12][R58.64+0x3201c], R35 ;  /* 0x03201c233a007986 */ /* 0x0001e2000c10190c */
[----:B-1----:R-:W-:Y:S01]  /*4a10*/  FADD R61, R51, R28 ;  /* 0x0000001c333d7221 */ /* 0x002fe20000000000 */
[----:B------:R-:W-:-:S02]  /*4a20*/  FADD R39, R54, R39 ;  /* 0x0000002736277221 */ /* 0x000fc40000000000 */
[----:B------:R1:W-:Y:S01]  /*4a30*/  STG.E desc[UR12][R58.64+0xa020], R29 ;  /* 0x00a0201d3a007986 */ /* 0x0003e2000c10190c */
[----:B--2---:R-:W-:-:S03]  /*4a40*/  FADD R69, R53, R30 ;  /* 0x0000001e35457221 */ /* 0x004fc60000000000 */
[----:B------:R2:W-:Y:S01]  /*4a50*/  STG.E desc[UR12][R58.64+0x28020], R25 ;  /* 0x028020193a007986 */ /* 0x0005e2000c10190c */
[----:B---3--:R-:W-:-:S03]  /*4a60*/  FADD R33, R53, R26 ;  /* 0x0000001a35217221 */ /* 0x008fc60000000000 */
[----:B------:R3:W-:Y:S01]  /*4a70*/  STG.E desc[UR12][R58.64+0x32024], R17 ;  /* 0x032024113a007986 */ /* 0x0007e2000c10190c */
[----:B0-----:R-:W-:-:S03]  /*4a80*/  FADD R35, R53, R22 ;  /* 0x0000001635237221 */ /* 0x001fc60000000000 */
[----:B------:R0:W-:Y:S01]  /*4a90*/  STG.E desc[UR12][R58.64+0x3202c], R19 ;  /* 0x03202c133a007986 */ /* 0x0001e2000c10190c */
[----:B-1----:R-:W-:Y:S01]  /*4aa0*/  FADD R29, R57, R14 ;  /* 0x0000000e391d7221 */ /* 0x002fe20000000000 */
[----:B--2---:R-:W-:Y:S01]  /*4ab0*/  FADD R25, R55, R12 ;  /* 0x0000000c37197221 */ /* 0x004fe20000000000 */
[C---:B---3--:R-:W-:Y:S01]  /*4ac0*/  FADD R17, R57.reuse, R10 ;  /* 0x0000000a39117221 */ /* 0x048fe20000000000 */
[----:B0-----:R-:W-:Y:S01]  /*4ad0*/  FADD R19, R57, R6 ;  /* 0x0000000639137221 */ /* 0x001fe20000000000 */
[----:B------:R0:W-:Y:S04]  /*4ae0*/  STG.E desc[UR12][R58.64+0x8], R89 ;  /* 0x000008593a007986 */ /* 0x0001e8000c10190c */
        /* <DEDUP_REMOVED lines=34> */
[----:B------:R0:W-:Y:S01]  /*4d10*/  STG.E desc[UR12][R58.64+0x3203c], R39 ;  /* 0x03203c273a007986 */ /* 0x0001e2000c10190c */
[----:B------:R-:W-:Y:S05]  /*4d20*/  @P0 BRA `(.L_x_8) ;  /* 0xfffffff4009c0947 */ /* 0x000fea000383ffff */
[----:B------:R-:W-:Y:S05]  /*4d30*/  @P1 BRA `(.L_x_9) ;  /* 0xfffffff400841947 */ /* 0x000fea000383ffff */
[----:B0-----:R-:W-:-:S04]  /*4d40*/  IMAD.WIDE.U32 R4, R67, 0x4, R64 ;  /* 0x0000000443047825 */ /* 0x001fc800078e0040 */
[----:B------:R-:W-:Y:S01]  /*4d50*/  HFMA2 R63, -RZ, RZ, 0, 0 ;  /* 0x00000000ff3f7431 */ /* 0x000fe200000001ff */
[----:B------:R-:W-:Y:S02]  /*4d60*/  IADD3 R68, PT, PT, R1, 0x1400, RZ ;  /* 0x0000140001447810 */ /* 0x000fe40007ffe0ff */
[----:B------:R-:W-:-:S04]  /*4d70*/  IADD3 R58, P0, PT, R4, 0x3c000, RZ ;  /* 0x0003c000043a7810 */ /* 0x000fc80007f1e0ff */
[----:B------:R-:W-:-:S09]  /*4d80*/  IADD3.X R59, PT, PT, RZ, R5, RZ, P0, !PT ;  /* 0x00000005ff3b7210 */ /* 0x000fd200007fe4ff */
.L_x_11:
[C---:B------:R-:W-:Y:S01]  /*4d90*/  LEA R62, R63.reuse, R68, 0x8 ;  /* 0x000000443f3e7211 */ /* 0x040fe200078e40ff */
[C---:B------:R-:W-:Y:S01]  /*4da0*/  IMAD.WIDE.U32 R4, R63.reuse, 0x1400, R58 ;  /* 0x000014003f047825 */ /* 0x040fe200078e003a */
[----:B------:R-:W-:Y:S01]  /*4db0*/  IADD3 R63, PT, PT, R63, 0x1, RZ ;  /* 0x000000013f3f7810 */ /* 0x000fe20007ffe0ff */
[----:B------:R-:W-:-:S03]  /*4dc0*/  UMOV UR4, URZ ;  /* 0x000000ff00047c82 */ /* 0x000fc60008000000 */
[----:B------:R-:W-:Y:S02]  /*4dd0*/  ISETP.NE.AND P1, PT, R63, 0x4, PT ;  /* 0x000000043f00780c */ /* 0x000fe40003f25270 */
[----:B------:R-:W-:Y:S02]  /*4de0*/  MOV R56, R4 ;  /* 0x0000000400387202 */ /* 0x000fe40000000f00 */
[----:B------:R-:W-:-:S09]  /*4df0*/  MOV R87, R5 ;  /* 0x0000000500577202 */ /* 0x000fd20000000f00 */
.L_x_10:
[----:B------:R-:W2:Y:S04]  /*4e00*/  LDL.128 R64, [R62+-0x1000] ;  /* 0xfff000003e407983 */ /* 0x000ea80000100c00 */
[----:B------:R-:W3:Y:S04]  /*4e10*/  LDL.128 R76, [R62] ;  /* 0x000000003e4c7983 */ /* 0x000ee80000100c00 */
[----:B------:R-:W4:Y:S04]  /*4e20*/  LDL.128 R72, [R62+-0x800] ;  /* 0xfff800003e487983 */ /* 0x000f280000100c00 */
[----:B------:R-:W5:Y:S04]  /*4e30*/  LDL.128 R80, [R62+0x800] ;  /* 0x000800003e507983 */ /* 0x000f680000100c00 */
[----:B------:R-:W5:Y:S04]  /*4e40*/  LDL.128 R92, [R62+-0xff0] ;  /* 0xfff010003e5c7983 */ /* 0x000f680000100c00 */
[----:B------:R-:W5:Y:S04]  /*4e50*/  LDL.128 R40, [R62+0x10] ;  /* 0x000010003e287983 */ /* 0x000f680000100c00 */
[----:B------:R-:W5:Y:S04]  /*4e60*/  LDL.128 R36, [R62+0x810] ;  /* 0x000810003e247983 */ /* 0x000f680000100c00 */
[----:B------:R-:W5:Y:S04]  /*4e70*/  LDL.128 R96, [R62+-0x7f0] ;  /* 0xfff810003e607983 */ /* 0x000f680000100c00 */
[----:B------:R-:W5:Y:S04]  /*4e80*/  LDL.128 R28, [R62+-0x7e0] ;  /* 0xfff820003e1c7983 */ /* 0x000f680000100c00 */
[----:B------:R-:W5:Y:S04]  /*4e90*/  LDL.128 R32, [R62+-0xfe0] ;  /* 0xfff020003e207983 */ /* 0x000f680000100c00 */
[----:B------:R-:W5:Y:S04]  /*4ea0*/  LDL.128 R24, [R62+0x20] ;  /* 0x000020003e187983 */ /* 0x000f680000100c00 */
[----:B------:R-:W5:Y:S04]  /*4eb0*/  LDL.128 R20, [R62+0x820] ;  /* 0x000820003e147983 */ /* 0x000f680000100c00 */
[----:B------:R-:W5:Y:S04]  /*4ec0*/  LDL.128 R16, [R62+-0xfd0] ;  /* 0xfff030003e107983 */ /* 0x000f680000100c00 */
[----:B------:R-:W5:Y:S04]  /*4ed0*/  LDL.128 R12, [R62+-0x7d0] ;  /* 0xfff830003e0c7983 */ /* 0x000f680000100c00 */
[----:B------:R-:W5:Y:S04]  /*4ee0*/  LDL.128 R8, [R62+0x30] ;  /* 0x000030003e087983 */ /* 0x000f680000100c00 */
[----:B------:R0:W5:Y:S01]  /*4ef0*/  LDL.128 R4, [R62+0x830] ;  /* 0x000830003e047983 */ /* 0x0001620000100c00 */
[----:B------:R-:W-:-:S02]  /*4f00*/  MOV R60, R56 ;  /* 0x00000038003c7202 */ /* 0x000fc40000000f00 */
[----:B------:R-:W-:Y:S01]  /*4f10*/  MOV R61, R87 ;  /* 0x00000057003d7202 */ /* 0x000fe20000000f00 */
[----:B------:R-:W-:-:S04]  /*4f20*/  UIADD3 UR4, UPT, UPT, UR4, 0x1, URZ ;  /* 0x0000000104047890 */ /* 0x000fc8000fffe0ff */
[----:B------:R-:W-:Y:S01]  /*4f30*/  UISETP.NE.AND UP0, UPT, UR4, 0x4, UPT ;  /* 0x000000040400788c */ /* 0x000fe2000bf05270 */
[----:B------:R-:W-:Y:S02]  /*4f40*/  IADD3 R56, P0, PT, R60, 0x140, RZ ;  /* 0x000001403c387810 */ /* 0x000fe40007f1e0ff */
[----:B0-----:R-:W-:Y:S01]  /*4f50*/  IADD3 R62, PT, PT, R62, 0x40, RZ ;  /* 0x000000403e3e7810 */ /* 0x001fe20007ffe0ff */
[C---:B--2---:R-:W-:Y:S01]  /*4f60*/  FADD R69, R3.reuse, R64 ;  /* 0x0000004003457221 */ /* 0x044fe20000000000 */
[----:B------:R-:W-:Y:S01]  /*4f70*/  FADD R71, R0, R65 ;  /* 0x0000004100477221 */ /* 0x000fe20000000000 */
[C---:B------:R-:W-:Y:S01]  /*4f80*/  FADD R89, R2.reuse, R67 ;  /* 0x0000004302597221 */ /* 0x040fe20000000000 */
[----:B---3--:R-:W-:Y:S02]  /*4f90*/  FADD R67, R3, R76 ;  /* 0x0000004c03437221 */ /* 0x008fe40000000000 */
[----:B------:R0:W-:Y:S01]  /*4fa0*/  STG.E desc[UR12][R60.64+-0x28000], R69 ;  /* 0xfd8000453c007986 */ /* 0x0001e2000c10190c */
[----:B----4-:R-:W-:-:S03]  /*4fb0*/  FADD R75, R2, R75 ;  /* 0x0000004b024b7221 */ /* 0x010fc60000000000 */
[----:B------:R5:W-:Y:S01]  /*4fc0*/  STG.E desc[UR12][R60.64+-0x27ffc], R71 ;  /* 0xfd8004473c007986 */ /* 0x000be2000c10190c */
[----:B------:R-:W-:-:S03]  /*4fd0*/  FADD R65, R3, R72 ;  /* 0x0000004803417221 */ /* 0x000fc60000000000 */
[----:B------:R1:W-:Y:S01]  /*4fe0*/  STG.E desc[UR12][R60.64], R67 ;  /* 0x000000433c007986 */ /* 0x0003e2000c10190c */
[C---:B0-----:R-:W-:Y:S01]  /*4ff0*/  FADD R69, R45.reuse, R78 ;  /* 0x0000004e2d457221 */ /* 0x041fe20000000000 */
[----:B-----5:R-:W-:-:S04]  /*5000*/  FADD R71, R45, R82 ;  /* 0x000000522d477221 */ /* 0x020fc80000000000 */
[----:B------:R0:W-:Y:S01]  /*5010*/  STG.E desc[UR12][R60.64+0x8], R69 ;  /* 0x000008453c007986 */ /* 0x0001e2000c10190c */
[----:B-1----:R-:W-:-:S03]  /*5020*/  FADD R67, R47, R92 ;  /* 0x0000005c2f437221 */ /* 0x002fc60000000000 */
[----:B------:R1:W-:Y:S04]  /*5030*/  STG.E desc[UR12][R60.64+-0x1dff4], R75 ;  /* 0xfe200c4b3c007986 */ /* 0x0003e8000c10190c */
[----:B------:R2:W-:Y:S01]  /*5040*/  STG.E desc[UR12][R60.64+0xa008], R71 ;  /* 0x00a008473c007986 */ /* 0x0005e2000c10190c */
[----:B0-----:R-:W-:Y:S01]  /*5050*/  FADD R69, R44, R41 ;  /* 0x000000292c457221 */ /* 0x001fe20000000000 */
[----:B------:R-:W-:Y:S02]  /*5060*/  FADD R41, R47, R36 ;  /* 0x000000242f297221 */ /* 0x000fe40000000000 */
[----:B------:R0:W-:Y:S01]  /*5070*/  STG.E desc[UR12][R60.64+-0x27ff0], R67 ;  /* 0xfd8010433c007986 */ /* 0x0001e2000c10190c */
[----:B-1----:R-:W-:Y:S01]  /*5080*/  FADD R75, R46, R43 ;  /* 0x0000002b2e4b7221 */ /* 0x002fe20000000000 */
[----:B------:R-:W-:-:S02]  /*5090*/  FADD R43, R49, R38 ;  /* 0x00000026312b7221 */ /* 0x000fc40000000000 */
[----:B------:R1:W-:Y:S01]  /*50a0*/  STG.E desc[UR12][R60.64+-0x1e000], R65 ;  /* 0xfe2000413c007986 */ /* 0x0003e2000c10190c */
[----:B--2---:R-:W-:Y:S01]  /*50b0*/  FADD R71, R49, R98 ;  /* 0x0000006231477221 */ /* 0x004fe20000000000 */
[----:B------:R-:W-:Y:S02]  /*50c0*/  FADD R73, R0, R73 ;  /* 0x0000004900497221 */ /* 0x000fe40000000000 */
[----:B------:R2:W-:Y:S01]  /*50d0*/  STG.E desc[UR12][R60.64+0xa010], R41 ;  /* 0x00a010293c007986 */ /* 0x0005e2000c10190c */
[----:B0-----:R-:W-:-:S03]  /*50e0*/  FADD R67, R47, R40 ;  /* 0x000000282f437221 */ /* 0x001fc60000000000 */
[----:B------:R0:W-:Y:S01]  /*50f0*/  STG.E desc[UR12][R60.64+-0x1dfe8], R71 ;  /* 0xfe2018473c007986 */ /* 0x0001e2000c10190c */
[----:B-1----:R-:W-:-:S03]  /*5100*/  FADD R65, R3, R80 ;  /* 0x0000005003417221 */ /* 0x002fc60000000000 */
[----:B------:R1:W-:Y:S01]  /*5110*/  STG.E desc[UR12][R60.64+0xa018], R43 ;  /* 0x00a0182b3c007986 */ /* 0x0003e2000c10190c */
[----:B--2---:R-:W-:Y:S01]  /*5120*/  FADD R41, R50, R31 ;  /* 0x0000001f32297221 */ /* 0x004fe20000000000 */
[----:B------:R-:W-:Y:S02]  /*5130*/  FADD R31, R48, R25 ;  /* 0x00000019301f7221 */ /* 0x000fe40000000000 */
[----:B------:R2:W-:Y:S01]  /*5140*/  STG.E desc[UR12][R60.64+0x10], R67 ;  /* 0x000010433c007986 */ /* 0x0005e2000c10190c */
[----:B------:R-:W-:Y:S01]  /*5150*/  FADD R25, R51, R20 ;  /* 0x0000001433197221 */ /* 0x000fe20000000000 */
[----:B0-----:R-:W-:Y:S01]  /*5160*/  FADD R71, R50, R35 ;  /* 0x0000002332477221 */ /* 0x001fe20000000000 */
[----:B------:R-:W-:Y:S01]  /*5170*/  FADD R35, R48, R29 ;  /* 0x0000001d30237221 */ /* 0x000fe20000000000 */
[----:B------:R0:W-:Y:S01]  /*5180*/  STG.E desc[UR12][R60.64+-0x1dffc], R73 ;  /* 0xfe2004493c007986 */ /* 0x0001e2000c10190c */
[----:B-1----:R-:W-:Y:S01]  /*5190*/  FADD R43, R50, R27 ;  /* 0x0000001b322b7221 */ /* 0x002fe20000000000 */
[----:B------:R-:W-:-:S02]  /*51a0*/  FADD R27, R53, R22 ;  /* 0x00000016351b7221 */ /* 0x000fc40000000000 */
[----:B------:R1:W-:Y:S01]  /*51b0*/  STG.E desc[UR12][R60.64+0xa000], R65 ;  /* 0x00a000413c007986 */ /* 0x0003e2000c10190c */
[----:B------:R-:W-:Y:S01]  /*51c0*/  FADD R37, R44, R37 ;  /* 0x000000252c257221 */ /* 0x000fe20000000000 */
[----:B------:R-:W-:Y:S01]  /*51d0*/  FADD R39, R46, R39 ;  /* 0x000000272e277221 */ /* 0x000fe20000000000 */
[C---:B--2---:R-:W-:Y:S01]  /*51e0*/  FADD R67, R48.reuse, R33 ;  /* 0x0000002130437221 */ /* 0x044fe20000000000 */
[C---:B------:R-:W-:Y:S01]  /*51f0*/  FADD R33, R51.reuse, R28 ;  /* 0x0000001c33217221 */ /* 0x040fe20000000000 */
[----:B------:R-:W-:Y:S01]  /*5200*/  FADD R29, R51, R24 ;  /* 0x00000018331d7221 */ /* 0x000fe20000000000 */
[----:B------:R-:W-:Y:S01]  /*5210*/  FADD R21, R48, R21 ;  /* 0x0000001530157221 */ /* 0x000fe20000000000 */
[----:B------:R-:W-:Y:S01]  /*5220*/  FADD R23, R50, R23 ;  /* 0x0000001732177221 */ /* 0x000fe20000000000 */
[----:B0-----:R-:W-:Y:S01]  /*5230*/  FADD R73, R49, R94 ;  /* 0x0000005e31497221 */ /* 0x001fe20000000000 */
[----:B------:R0:W-:Y:S01]  /*5240*/  STG.E desc[UR12][R60.64+-0x1dfdc], R35 ;  /* 0xfe2024233c007986 */ /* 0x0001e2000c10190c */
[----:B-1----:R-:W-:-:S03]  /*5250*/  FADD R65, R47, R96 ;  /* 0x000000602f417221 */ /* 0x002fc60000000000 */
        /* <DEDUP_REMOVED lines=19> */
[----:B------:R-:W-:Y:S01]  /*5390*/  FADD R97, R44, R97 ;  /* 0x000000612c617221 */ /* 0x000fe20000000000 */
[----:B------:R-:W-:Y:S01]  /*53a0*/  FADD R99, R46, R99 ;  /* 0x000000632e637221 */ /* 0x000fe20000000000 */
[----:B------:R-:W-:Y:S01]  /*53b0*/  FADD R17, R55, R12 ;  /* 0x0000000c37117221 */ /* 0x000fe20000000000 */
[----:B------:R3:W-:Y:S01]  /*53c0*/  STG.E desc[UR12][R60.64+0xa014], R37 ;  /* 0x00a014253c007986 */ /* 0x0007e2000c10190c */
[----:B0-----:R-:W-:Y:S01]  /*53d0*/  FADD R73, R49, R42 ;  /* 0x0000002a31497221 */ /* 0x001fe20000000000 */
[C---:B------:R-:W-:Y:S01]  /*53e0*/  FADD R13, R55.reuse, R8 ;  /* 0x00000008370d7221 */ /* 0x040fe20000000000 */
[----:B------:R-:W-:Y:S01]  /*53f0*/  FADD R9, R55, R4 ;  /* 0x0000000437097221 */ /* 0x000fe20000000000 */
[----:B------:R0:W-:Y:S01]  /*5400*/  STG.E desc[UR12][R60.64+0xa01c], R39 ;  /* 0x00a01c273c007986 */ /* 0x0001e2000c10190c */
[----:B-1----:R-:W-:Y:S01]  /*5410*/  FADD R65, R51, R32 ;  /* 0x0000002033417221 */ /* 0x002fe20000000000 */
[----:B------:R-:W-:Y:S01]  /*5420*/  FADD R5, R52, R5 ;  /* 0x0000000534057221 */ /* 0x000fe20000000000 */
[----:B------:R-:W-:Y:S01]  /*5430*/  FADD R11, R57, R6 ;  /* 0x00000006390b7221 */ /* 0x000fe20000000000 */
[----:B------:R1:W-:Y:S01]  /*5440*/  STG.E desc[UR12][R60.64+-0x1dfe0], R33 ;  /* 0xfe2020213c007986 */ /* 0x0003e2000c10190c */
[----:B--2---:R-:W-:Y:S01]  /*5450*/  FADD R69, R53, R34 ;  /* 0x0000002235457221 */ /* 0x004fe20000000000 */
[----:B------:R-:W-:-:S02]  /*5460*/  FADD R7, R54, R7 ;  /* 0x0000000736077221 */ /* 0x000fc40000000000 */
        /* <DEDUP_REMOVED lines=9> */
[----:B------:R-:W-:Y:S04]  /*5500*/  STG.E desc[UR12][R60.64+-0x27ff8], R85 ;  /* 0xfd8008553c007986 */ /* 0x000fe8000c10190c */
        /* <DEDUP_REMOVED lines=34> */
[----:B------:R-:W-:Y:S01]  /*5730*/  STG.E desc[UR12][R60.64+0xa03c], R7 ;  /* 0x00a03c073c007986 */ /* 0x000fe2000c10190c */
[----:B------:R-:W-:-:S05]  /*5740*/  FADD R87, R45, R74 ;  /* 0x0000004a2d577221 */ /* 0x000fca0000000000 */
[----:B------:R0:W-:Y:S02]  /*5750*/  STG.E desc[UR12][R60.64+-0x1dff8], R87 ;  /* 0xfe2008573c007986 */ /* 0x0001e4000c10190c */
[----:B0-----:R-:W-:Y:S01]  /*5760*/  IADD3.X R87, PT, PT, RZ, R61, RZ, P0, !PT ;  /* 0x0000003dff577210 */ /* 0x001fe200007fe4ff */
[----:B------:R-:W-:Y:S06]  /*5770*/  BRA.U UP0, `(.L_x_10) ;  /* 0xfffffff500a07547 */ /* 0x000fec000b83ffff */
[----:B------:R-:W-:Y:S05]  /*5780*/  @P1 BRA `(.L_x_11) ;  /* 0xfffffff400801947 */ /* 0x000fea000383ffff */
[----:B------:R-:W-:Y:S05]  /*5790*/  EXIT ;  /* 0x000000000000794d */ /* 0x000fea0003800000 */
.L_x_12:
[----:B------:R-:W-:-:S00]  /*57a0*/  BRA `(.L_x_12) ;  /* 0xfffffffc00fc7947 */ /* 0x000fc0000383ffff */
[----:B------:R-:W-:-:S00]  /*57b0*/  NOP ;  /* 0x0000000000007918 */ /* 0x000fc00000000000 */
        /* <DEDUP_REMOVED lines=12> */
.L_x_13:


//--------------------- .nv.shared.my_kernel_kernel0 --------------------------
	.section	.nv.shared.my_kernel_kernel0,"aw",@nobits
	.sectionflags	@""
	.align	4
.nv.shared.my_kernel_kernel0:
	.zero		36352


//--------------------- .nv.shared.reserved.0     --------------------------
	.section	.nv.shared.reserved.0,"aw",@nobits
	.weak		__nv_reservedSMEM_offset_0_alias
	.size		__nv_reservedSMEM_offset_0_alias, 0, 64
	.other		__nv_reservedSMEM_offset_0_alias,@"STO_CUDA_RESERVED_SHARED STV_DEFAULT"
__nv_reservedSMEM_offset_0_alias:
	.zero		0
	.zero		64


//--------------------- .nv.constant0.my_kernel_kernel0 --------------------------
	.section	.nv.constant0.my_kernel_kernel0,"a",@progbits
	.sectionflags	@""
	.align	4
.nv.constant0.my_kernel_kernel0:
	.zero		928


//--------------------- SYMBOLS --------------------------

	.type		.nv.reservedSmem.offset0,@object
	.size		.nv.reservedSmem.offset0,0x4
	.type		.nv.reservedSmem.cap,@object
	.size		.nv.reservedSmem.cap,0x4
